	.target	sm_100a

	.elftype	@"ET_EXEC"


//--------------------- .note.nv.tkinfo           --------------------------
	.section	.note.nv.tkinfo,"",@"SHT_NOTE"
	.sectionflags	@"SHF_NOTE_NV_TKINFO"
	.tkinfo
        /*0018*/ 	.word	0x00000002
        /*0030*/ 	.string	""
        /*0030*/ 	.string	"ptxas"
        /*0030*/ 	.string	"Cuda compilation tools, release 13.0, V13.0.88"
        /*0030*/ 	.string	"Build cuda_13.0.r13.0/compiler.36424714_0"
        /*0030*/ 	.string	"-arch sm_100a -m 64 "



//--------------------- .note.nv.cuinfo           --------------------------
	.section	.note.nv.cuinfo,"",@"SHT_NOTE"
	.sectionflags	@"SHF_NOTE_NV_CUINFO"
        /*0018*/ 	.short	0x0002
        /*001a*/ 	.short	0x0064
        /*001c*/ 	.short	0x0082
	.zero		2


//--------------------- .nv.info                  --------------------------
	.section	.nv.info,"",@"SHT_CUDA_INFO"
	.align	4


	//----- nvinfo : EIATTR_REGCOUNT
	.align		4
        /*0000*/ 	.byte	0x04, 0x2f
        /*0002*/ 	.short	(.L_20 - .L_19)
	.align		4
.L_19:
        /*0004*/ 	.word	index@(_ZN7cutlass13device_kernelINS_4gemm6kernel13GemmUniversalIN4cute5tupleIJiiiiEEENS1_10collective13CollectiveMmaINS1_35MainloopSm100TmaUmmaWarpSpecializedILi4ELi2ELi4ENS5_IJNS4_1CILi2EEESB_NSA_ILi1EEEEEEEENS5_IJNSA_ILi64EEENSA_ILi256EEENSA_ILi128EEEEEENS_12float_e5m2_tENS5_IJlSC_lEEESJ_SK_NS4_8TiledMMAINS4_8MMA_AtomIJNS4_10MMA_TraitsINS4_19SM100_MMA_F8F6F4_SSEJSJ_SJ_fSF_SG_NS4_17integral_constantINS4_4UMMA5MajorELSR_0EEESS_NSP_INSQ_7ScaleInELST_0EEESU_EEEEEENS4_6LayoutINS5_IJSC_SC_SC_EEENS5_IJNSA_ILi0EEESZ_SZ_EEEEENS5_IJNS4_10UnderscoreES12_S12_EEEEENS4_23SM90_TMA_LOAD_MULTICASTENS4_14ComposedLayoutINS4_7SwizzleILi3ELi4ELi3EEENS4_18smem_ptr_flag_bitsILi8EEENSX_INS5_IJNSA_ILi8EEESH_EEENS5_IJSH_SC_EEEEEEEvNS4_8identityES15_S1F_vS1G_EENS_8epilogue10collective18CollectiveEpilogueINS1I_23Sm100TmaWarpSpecializedILi4ELi2ELi32ELb0ELb0EEEJSI_NS5_IJNSX_ISF_SC_EES1N_EEESJ_SK_SJ_SK_NS1I_6fusion15FusionCallbacksIS1M_NS1P_17LinearCombinationISJ_fSJ_fLNS_15FloatRoundStyleE2EEESI_S1O_JEEENS4_5SM1004TMEM4LOAD26SM100_TMEM_LOAD_16dp32b32xENS4_13SM90_TMA_LOADENS16_INS17_ILi2ELi4ELi3EEES1A_NSX_INS5_IJS1B_SF_EEENS5_IJSF_SC_EEEEEEENS4_39AutoVectorizingCopyWithAssumedAlignmentILi128EEENS4_14SM90_TMA_STOREES24_S26_S26_EEEvvEEEEvNT_6ParamsE)
        /*0008*/ 	.word	0x00000075


	//----- nvinfo : EIATTR_FRAME_SIZE
	.align		4
.L_20:
        /*000c*/ 	.byte	0x04, 0x11
        /*000e*/ 	.short	(.L_22 - .L_21)
	.align		4
.L_21:
        /*0010*/ 	.word	index@($__internal_2_$__cuda_sm10x_tcgen05_guardrail_trap_unallocated_columns_being_dealloced)
        /*0014*/ 	.word	0x00000000


	//----- nvinfo : EIATTR_FRAME_SIZE
	.align		4
.L_22:
        /*0018*/ 	.byte	0x04, 0x11
        /*001a*/ 	.short	(.L_24 - .L_23)
	.align		4
.L_23:
        /*001c*/ 	.word	index@($__internal_1_$__cuda_sm10x_tcgen05_guardrail_trap_phase_invalid_during_alloc)
        /*0020*/ 	.word	0x00000000


	//----- nvinfo : EIATTR_FRAME_SIZE
	.align		4
.L_24:
        /*0024*/ 	.byte	0x04, 0x11
        /*0026*/ 	.short	(.L_26 - .L_25)
	.align		4
.L_25:
        /*0028*/ 	.word	index@($__internal_0_$__cuda_sm10x_tcgen05_guardrail_trap_col_being_dealloced_not_returned_by_alloc)
        /*002c*/ 	.word	0x00000000


	//----- nvinfo : EIATTR_FRAME_SIZE
	.align		4
.L_26:
        /*0030*/ 	.byte	0x04, 0x11
        /*0032*/ 	.short	(.L_28 - .L_27)
	.align		4
.L_27:
        /*0034*/ 	.word	index@(_ZN7cutlass13device_kernelINS_4gemm6kernel13GemmUniversalIN4cute5tupleIJiiiiEEENS1_10collective13CollectiveMmaINS1_35MainloopSm100TmaUmmaWarpSpecializedILi4ELi2ELi4ENS5_IJNS4_1CILi2EEESB_NSA_ILi1EEEEEEEENS5_IJNSA_ILi64EEENSA_ILi256EEENSA_ILi128EEEEEENS_12float_e5m2_tENS5_IJlSC_lEEESJ_SK_NS4_8TiledMMAINS4_8MMA_AtomIJNS4_10MMA_TraitsINS4_19SM100_MMA_F8F6F4_SSEJSJ_SJ_fSF_SG_NS4_17integral_constantINS4_4UMMA5MajorELSR_0EEESS_NSP_INSQ_7ScaleInELST_0EEESU_EEEEEENS4_6LayoutINS5_IJSC_SC_SC_EEENS5_IJNSA_ILi0EEESZ_SZ_EEEEENS5_IJNS4_10UnderscoreES12_S12_EEEEENS4_23SM90_TMA_LOAD_MULTICASTENS4_14ComposedLayoutINS4_7SwizzleILi3ELi4ELi3EEENS4_18smem_ptr_flag_bitsILi8EEENSX_INS5_IJNSA_ILi8EEESH_EEENS5_IJSH_SC_EEEEEEEvNS4_8identityES15_S1F_vS1G_EENS_8epilogue10collective18CollectiveEpilogueINS1I_23Sm100TmaWarpSpecializedILi4ELi2ELi32ELb0ELb0EEEJSI_NS5_IJNSX_ISF_SC_EES1N_EEESJ_SK_SJ_SK_NS1I_6fusion15FusionCallbacksIS1M_NS1P_17LinearCombinationISJ_fSJ_fLNS_15FloatRoundStyleE2EEESI_S1O_JEEENS4_5SM1004TMEM4LOAD26SM100_TMEM_LOAD_16dp32b32xENS4_13SM90_TMA_LOADENS16_INS17_ILi2ELi4ELi3EEES1A_NSX_INS5_IJS1B_SF_EEENS5_IJSF_SC_EEEEEEENS4_39AutoVectorizingCopyWithAssumedAlignmentILi128EEENS4_14SM90_TMA_STOREES24_S26_S26_EEEvvEEEEvNT_6ParamsE)
        /*0038*/ 	.word	0x00000000


	//----- nvinfo : EIATTR_MIN_STACK_SIZE
	.align		4
.L_28:
        /*003c*/ 	.byte	0x04, 0x12
        /*003e*/ 	.short	(.L_30 - .L_29)
	.align		4
.L_29:
        /*0040*/ 	.word	index@(_ZN7cutlass13device_kernelINS_4gemm6kernel13GemmUniversalIN4cute5tupleIJiiiiEEENS1_10collective13CollectiveMmaINS1_35MainloopSm100TmaUmmaWarpSpecializedILi4ELi2ELi4ENS5_IJNS4_1CILi2EEESB_NSA_ILi1EEEEEEEENS5_IJNSA_ILi64EEENSA_ILi256EEENSA_ILi128EEEEEENS_12float_e5m2_tENS5_IJlSC_lEEESJ_SK_NS4_8TiledMMAINS4_8MMA_AtomIJNS4_10MMA_TraitsINS4_19SM100_MMA_F8F6F4_SSEJSJ_SJ_fSF_SG_NS4_17integral_constantINS4_4UMMA5MajorELSR_0EEESS_NSP_INSQ_7ScaleInELST_0EEESU_EEEEEENS4_6LayoutINS5_IJSC_SC_SC_EEENS5_IJNSA_ILi0EEESZ_SZ_EEEEENS5_IJNS4_10UnderscoreES12_S12_EEEEENS4_23SM90_TMA_LOAD_MULTICASTENS4_14ComposedLayoutINS4_7SwizzleILi3ELi4ELi3EEENS4_18smem_ptr_flag_bitsILi8EEENSX_INS5_IJNSA_ILi8EEESH_EEENS5_IJSH_SC_EEEEEEEvNS4_8identityES15_S1F_vS1G_EENS_8epilogue10collective18CollectiveEpilogueINS1I_23Sm100TmaWarpSpecializedILi4ELi2ELi32ELb0ELb0EEEJSI_NS5_IJNSX_ISF_SC_EES1N_EEESJ_SK_SJ_SK_NS1I_6fusion15FusionCallbacksIS1M_NS1P_17LinearCombinationISJ_fSJ_fLNS_15FloatRoundStyleE2EEESI_S1O_JEEENS4_5SM1004TMEM4LOAD26SM100_TMEM_LOAD_16dp32b32xENS4_13SM90_TMA_LOADENS16_INS17_ILi2ELi4ELi3EEES1A_NSX_INS5_IJS1B_SF_EEENS5_IJSF_SC_EEEEEEENS4_39AutoVectorizingCopyWithAssumedAlignmentILi128EEENS4_14SM90_TMA_STOREES24_S26_S26_EEEvvEEEEvNT_6ParamsE)
        /*0044*/ 	.word	0x00000000
.L_30:


//--------------------- .nv.compat                --------------------------
	.section	.nv.compat,"",@"SHT_CUDA_COMPAT_INFO"
	.align	4
        /*0000*/ 	.byte	0x02, 0x09, 0x01, 0x00, 0x02, 0x02, 0x02, 0x00, 0x02, 0x05, 0x05, 0x00, 0x03, 0x07, 0x01, 0x01
        /*0010*/ 	.byte	0x02, 0x03, 0x01, 0x00, 0x02, 0x06, 0x01, 0x00, 0x04, 0x0b, 0x08, 0x00, 0x09, 0x00, 0x00, 0x00
        /*0020*/ 	.byte	0x00, 0x00, 0x00, 0x00


//--------------------- .nv.info._ZN7cutlass13device_kernelINS_4gemm6kernel13GemmUniversalIN4cute5tupleIJiiiiEEENS1_10collective13CollectiveMmaINS1_35MainloopSm100TmaUmmaWarpSpecializedILi4ELi2ELi4ENS5_IJNS4_1CILi2EEESB_NSA_ILi1EEEEEEEENS5_IJNSA_ILi64EEENSA_ILi256EEENSA_ILi128EEEEEENS_12float_e5m2_tENS5_IJlSC_lEEESJ_SK_NS4_8TiledMMAINS4_8MMA_AtomIJNS4_10MMA_TraitsINS4_19SM100_MMA_F8F6F4_SSEJSJ_SJ_fSF_SG_NS4_17integral_constantINS4_4UMMA5MajorELSR_0EEESS_NSP_INSQ_7ScaleInELST_0EEESU_EEEEEENS4_6LayoutINS5_IJSC_SC_SC_EEENS5_IJNSA_ILi0EEESZ_SZ_EEEEENS5_IJNS4_10UnderscoreES12_S12_EEEEENS4_23SM90_TMA_LOAD_MULTICASTENS4_14ComposedLayoutINS4_7SwizzleILi3ELi4ELi3EEENS4_18smem_ptr_flag_bitsILi8EEENSX_INS5_IJNSA_ILi8EEESH_EEENS5_IJSH_SC_EEEEEEEvNS4_8identityES15_S1F_vS1G_EENS_8epilogue10collective18CollectiveEpilogueINS1I_23Sm100TmaWarpSpecializedILi4ELi2ELi32ELb0ELb0EEEJSI_NS5_IJNSX_ISF_SC_EES1N_EEESJ_SK_SJ_SK_NS1I_6fusion15FusionCallbacksIS1M_NS1P_17LinearCombinationISJ_fSJ_fLNS_15FloatRoundStyleE2EEESI_S1O_JEEENS4_5SM1004TMEM4LOAD26SM100_TMEM_LOAD_16dp32b32xENS4_13SM90_TMA_LOADENS16_INS17_ILi2ELi4ELi3EEES1A_NSX_INS5_IJS1B_SF_EEENS5_IJSF_SC_EEEEEEENS4_39AutoVectorizingCopyWithAssumedAlignmentILi128EEENS4_14SM90_TMA_STOREES24_S26_S26_EEEvvEEEEvNT_6ParamsE --------------------------
	.section	.nv.info._ZN7cutlass13device_kernelINS_4gemm6kernel13GemmUniversalIN4cute5tupleIJiiiiEEENS1_10collective13CollectiveMmaINS1_35MainloopSm100TmaUmmaWarpSpecializedILi4ELi2ELi4ENS5_IJNS4_1CILi2EEESB_NSA_ILi1EEEEEEEENS5_IJNSA_ILi64EEENSA_ILi256EEENSA_ILi128EEEEEENS_12float_e5m2_tENS5_IJlSC_lEEESJ_SK_NS4_8TiledMMAINS4_8MMA_AtomIJNS4_10MMA_TraitsINS4_19SM100_MMA_F8F6F4_SSEJSJ_SJ_fSF_SG_NS4_17integral_constantINS4_4UMMA5MajorELSR_0EEESS_NSP_INSQ_7ScaleInELST_0EEESU_EEEEEENS4_6LayoutINS5_IJSC_SC_SC_EEENS5_IJNSA_ILi0EEESZ_SZ_EEEEENS5_IJNS4_10UnderscoreES12_S12_EEEEENS4_23SM90_TMA_LOAD_MULTICASTENS4_14ComposedLayoutINS4_7SwizzleILi3ELi4ELi3EEENS4_18smem_ptr_flag_bitsILi8EEENSX_INS5_IJNSA_ILi8EEESH_EEENS5_IJSH_SC_EEEEEEEvNS4_8identityES15_S1F_vS1G_EENS_8epilogue10collective18CollectiveEpilogueINS1I_23Sm100TmaWarpSpecializedILi4ELi2ELi32ELb0ELb0EEEJSI_NS5_IJNSX_ISF_SC_EES1N_EEESJ_SK_SJ_SK_NS1I_6fusion15FusionCallbacksIS1M_NS1P_17LinearCombinationISJ_fSJ_fLNS_15FloatRoundStyleE2EEESI_S1O_JEEENS4_5SM1004TMEM4LOAD26SM100_TMEM_LOAD_16dp32b32xENS4_13SM90_TMA_LOADENS16_INS17_ILi2ELi4ELi3EEES1A_NSX_INS5_IJS1B_SF_EEENS5_IJSF_SC_EEEEEEENS4_39AutoVectorizingCopyWithAssumedAlignmentILi128EEENS4_14SM90_TMA_STOREES24_S26_S26_EEEvvEEEEvNT_6ParamsE,"",@"SHT_CUDA_INFO"
	.sectionflags	@""
	.align	4


	//----- nvinfo : EIATTR_CUDA_API_VERSION
	.align		4
        /*0000*/ 	.byte	0x04, 0x37
        /*0002*/ 	.short	(.L_32 - .L_31)
.L_31:
        /*0004*/ 	.word	0x00000082


	//----- nvinfo : EIATTR_KPARAM_INFO
	.align		4
.L_32:
        /*0008*/ 	.byte	0x04, 0x17
        /*000a*/ 	.short	(.L_34 - .L_33)
.L_33:
        /*000c*/ 	.word	0x00000000
        /*0010*/ 	.short	0x0000
        /*0012*/ 	.short	0x0000
        /*0014*/ 	.byte	0x00, 0xf0, 0x01, 0x20


	//----- nvinfo : EIATTR_AT_ENTRY_FRAGMENTS
	.align		4
.L_34:
        /*0018*/ 	.byte	0x04, 0x4f
        /*001a*/ 	.short	(.L_36 - .L_35)


	//   ....[0]....
.L_35:
        /*001c*/ 	.word	0x00000006


	//----- nvinfo : EIATTR_RESERVED_SMEM_USED
	.align		4
.L_36:
        /*0020*/ 	.byte	0x01, 0x41
	.zero		2


	//----- nvinfo : EIATTR_SPARSE_MMA_MASK
	.align		4
        /*0024*/ 	.byte	0x03, 0x50
        /*0026*/ 	.short	0x0000


	//----- nvinfo : EIATTR_TCGEN05_1CTA_USED
	.align		4
        /*0028*/ 	.byte	0x01, 0x51
	.zero		2


	//----- nvinfo : EIATTR_MAXREG_COUNT
	.align		4
        /*002c*/ 	.byte	0x03, 0x1b
        /*002e*/ 	.short	0x00ff


	//----- nvinfo : EIATTR_NUM_BARRIERS
	.align		4
        /*0030*/ 	.byte	0x02, 0x4c
        /*0032*/ 	.byte	0x07
	.zero		1


	//----- nvinfo : EIATTR_EXTERNS
	.align		4
        /*0034*/ 	.byte	0x04, 0x0f
        /*0036*/ 	.short	(.L_38 - .L_37)


	//   ....[0]....
	.align		4
.L_37:
        /*0038*/ 	.word	index@(__assertfail)


	//----- nvinfo : EIATTR_MERCURY_ISA_VERSION
	.align		4
.L_38:
        /*003c*/ 	.byte	0x03, 0x5f
        /*003e*/ 	.short	0x0101


	//----- nvinfo : EIATTR_INT_WARP_WIDE_INSTR_OFFSETS
	.align		4
        /*0040*/ 	.byte	0x04, 0x31
        /*0042*/ 	.short	(.L_40 - .L_39)


	//   ....[0]....
.L_39:
        /*0044*/ 	.word	0x00003e60


	//   ....[1]....
        /*0048*/ 	.word	0x00003e80


	//   ....[2]....
        /*004c*/ 	.word	0x00003eb0


	//   ....[3]....
        /*0050*/ 	.word	0x00004a30


	//   ....[4]....
        /*0054*/ 	.word	0x00004aa0


	//   ....[5]....
        /*0058*/ 	.word	0x00004b70


	//   ....[6]....
        /*005c*/ 	.word	0x00004bf0


	//   ....[7]....
        /*0060*/ 	.word	0x00004ce0


	//   ....[8]....
        /*0064*/ 	.word	0x00004d60


	//   ....[9]....
        /*0068*/ 	.word	0x00004e40


	//   ....[10]....
        /*006c*/ 	.word	0x00004ef0


	//----- nvinfo : EIATTR_COOP_GROUP_MASK_REGIDS
	.align		4
.L_40:
        /*0070*/ 	.byte	0x04, 0x29
        /*0072*/ 	.short	(.L_42 - .L_41)


	//   ....[0]....
.L_41:
        /*0074*/ 	.word	0xffffffff


	//   ....[1]....
        /*0078*/ 	.word	0xffffffff


	//   ....[2]....
        /*007c*/ 	.word	0xffffffff


	//   ....[3]....
        /*0080*/ 	.word	0xffffffff


	//   ....[4]....
        /*0084*/ 	.word	0xffffffff


	//   ....[5]....
        /*0088*/ 	.word	0xffffffff


	//   ....[6]....
        /*008c*/ 	.word	0xffffffff


	//   ....[7]....
        /*0090*/ 	.word	0xffffffff


	//   ....[8]....
        /*0094*/ 	.word	0xffffffff


	//   ....[9]....
        /*0098*/ 	.word	0xffffffff


	//   ....[10]....
        /*009c*/ 	.word	0xffffffff


	//   ....[11]....
        /*00a0*/ 	.word	0xffffffff


	//   ....[12]....
        /*00a4*/ 	.word	0xffffffff


	//   ....[13]....
        /*00a8*/ 	.word	0xffffffff


	//----- nvinfo : EIATTR_COOP_GROUP_INSTR_OFFSETS
	.align		4
.L_42:
        /*00ac*/ 	.byte	0x04, 0x28
        /*00ae*/ 	.short	(.L_44 - .L_43)


	//   ....[0]....
.L_43:
        /*00b0*/ 	.word	0x00000080


	//   ....[1]....
        /*00b4*/ 	.word	0x000004f0


	//   ....[2]....
        /*00b8*/ 	.word	0x000006a0


	//   ....[3]....
        /*00bc*/ 	.word	0x00000840


	//   ....[4]....
        /*00c0*/ 	.word	0x00000940


	//   ....[5]....
        /*00c4*/ 	.word	0x00000ab0


	//   ....[6]....
        /*00c8*/ 	.word	0x00000c50


	//   ....[7]....
        /*00cc*/ 	.word	0x00000e00


	//   ....[8]....
        /*00d0*/ 	.word	0x00002170


	//   ....[9]....
        /*00d4*/ 	.word	0x00003050


	//   ....[10]....
        /*00d8*/ 	.word	0x00003260


	//   ....[11]....
        /*00dc*/ 	.word	0x00003290


	//   ....[12]....
        /*00e0*/ 	.word	0x00003d40


	//   ....[13]....
        /*00e4*/ 	.word	0x00003f70


	//----- nvinfo : EIATTR_VRC_CTA_INIT_COUNT
	.align		4
.L_44:
        /*00e8*/ 	.byte	0x02, 0x4a
        /*00ea*/ 	.byte	0x80
	.zero		1


	//----- nvinfo : EIATTR_SYSCALL_OFFSETS
	.align		4
        /*00ec*/ 	.byte	0x04, 0x46
        /*00ee*/ 	.short	(.L_46 - .L_45)


	//   ....[0]....
.L_45:
        /*00f0*/ 	.word	0x00005b80


	//   ....[1]....
        /*00f4*/ 	.word	0x00005cc0


	//   ....[2]....
        /*00f8*/ 	.word	0x000064f0


	//   ....[3]....
        /*00fc*/ 	.word	0x00007280


	//   ....[4]....
        /*0100*/ 	.word	0x00007fd0


	//   ....[5]....
        /*0104*/ 	.word	0x00008d50


	//----- nvinfo : EIATTR_MBARRIER_INSTR_OFFSETS
	.align		4
.L_46:
        /*0108*/ 	.byte	0x04, 0x39
        /*010a*/ 	.short	(.L_48 - .L_47)


	//   ....[0]....
.L_47:
        /*010c*/ 	.word	0x00000610
        /*0110*/ 	.word	0x000000ff
        /*0114*/ 	.word	0x00000000
        /*0118*/ 	.short	0x0100
        /*011a*/ 	.byte	0x04
	.zero		1


	//   ....[1]....
        /*011c*/ 	.word	0x00000620
        /*0120*/ 	.word	0x000000ff
        /*0124*/ 	.word	0x00000020
        /*0128*/ 	.short	0x0100
        /*012a*/ 	.byte	0x04
	.zero		1


	//   ....[2]....
        /*012c*/ 	.word	0x00000630
        /*0130*/ 	.word	0x000000ff
        /*0134*/ 	.word	0x00000008
        /*0138*/ 	.short	0x0100
        /*013a*/ 	.byte	0x04
	.zero		1


	//   ....[3]....
        /*013c*/ 	.word	0x00000640
        /*0140*/ 	.word	0x000000ff
        /*0144*/ 	.word	0x00000028
        /*0148*/ 	.short	0x0100
        /*014a*/ 	.byte	0x04
	.zero		1


	//   ....[4]....
        /*014c*/ 	.word	0x00000650
        /*0150*/ 	.word	0x000000ff
        /*0154*/ 	.word	0x00000010
        /*0158*/ 	.short	0x0100
        /*015a*/ 	.byte	0x04
	.zero		1


	//   ....[5]....
        /*015c*/ 	.word	0x00000660
        /*0160*/ 	.word	0x000000ff
        /*0164*/ 	.word	0x00000030
        /*0168*/ 	.short	0x0100
        /*016a*/ 	.byte	0x04
	.zero		1


	//   ....[6]....
        /*016c*/ 	.word	0x00000670
        /*0170*/ 	.word	0x000000ff
        /*0174*/ 	.word	0x00000018
        /*0178*/ 	.short	0x0100
        /*017a*/ 	.byte	0x04
	.zero		1


	//   ....[7]....
        /*017c*/ 	.word	0x00000680
        /*0180*/ 	.word	0x000000ff
        /*0184*/ 	.word	0x00000038
        /*0188*/ 	.short	0x0100
        /*018a*/ 	.byte	0x04
	.zero		1


	//   ....[8]....
        /*018c*/ 	.word	0x000007b0
        /*0190*/ 	.word	0x000000ff
        /*0194*/ 	.word	0x00000040
        /*0198*/ 	.short	0x0100
        /*019a*/ 	.byte	0x04
	.zero		1


	//   ....[9]....
        /*019c*/ 	.word	0x000007c0
        /*01a0*/ 	.word	0x000000ff
        /*01a4*/ 	.word	0x00000060
        /*01a8*/ 	.short	0x0100
        /*01aa*/ 	.byte	0x04
	.zero		1


	//   ....[10]....
        /*01ac*/ 	.word	0x000007d0
        /*01b0*/ 	.word	0x000000ff
        /*01b4*/ 	.word	0x00000048
        /*01b8*/ 	.short	0x0100
        /*01ba*/ 	.byte	0x04
	.zero		1


	//   ....[11]....
        /*01bc*/ 	.word	0x000007e0
        /*01c0*/ 	.word	0x000000ff
        /*01c4*/ 	.word	0x00000068
        /*01c8*/ 	.short	0x0100
        /*01ca*/ 	.byte	0x04
	.zero		1


	//   ....[12]....
        /*01cc*/ 	.word	0x000007f0
        /*01d0*/ 	.word	0x000000ff
        /*01d4*/ 	.word	0x00000050
        /*01d8*/ 	.short	0x0100
        /*01da*/ 	.byte	0x04
	.zero		1


	//   ....[13]....
        /*01dc*/ 	.word	0x00000800
        /*01e0*/ 	.word	0x000000ff
        /*01e4*/ 	.word	0x00000070
        /*01e8*/ 	.short	0x0100
        /*01ea*/ 	.byte	0x04
	.zero		1


	//   ....[14]....
        /*01ec*/ 	.word	0x00000810
        /*01f0*/ 	.word	0x000000ff
        /*01f4*/ 	.word	0x00000058
        /*01f8*/ 	.short	0x0100
        /*01fa*/ 	.byte	0x04
	.zero		1


	//   ....[15]....
        /*01fc*/ 	.word	0x00000820
        /*0200*/ 	.word	0x000000ff
        /*0204*/ 	.word	0x00000078
        /*0208*/ 	.short	0x0100
        /*020a*/ 	.byte	0x04
	.zero		1


	//   ....[16]....
        /*020c*/ 	.word	0x00000910
        /*0210*/ 	.word	0x000000ff
        /*0214*/ 	.word	0x00000080
        /*0218*/ 	.short	0x0100
        /*021a*/ 	.byte	0x06
	.zero		1


	//   ....[17]....
        /*021c*/ 	.word	0x00000920
        /*0220*/ 	.word	0x000000ff
        /*0224*/ 	.word	0x00000088
        /*0228*/ 	.short	0x0100
        /*022a*/ 	.byte	0x06
	.zero		1


	//   ....[18]....
        /*022c*/ 	.word	0x00000a60
        /*0230*/ 	.word	0x000000ff
        /*0234*/ 	.word	0x00000090
        /*0238*/ 	.short	0x0100
        /*023a*/ 	.byte	0x06
	.zero		1


	//   ....[19]....
        /*023c*/ 	.word	0x00000a70
        /*0240*/ 	.word	0x000000ff
        /*0244*/ 	.word	0x000000a0
        /*0248*/ 	.short	0x0100
        /*024a*/ 	.byte	0x06
	.zero		1


	//   ....[20]....
        /*024c*/ 	.word	0x00000a80
        /*0250*/ 	.word	0x000000ff
        /*0254*/ 	.word	0x00000098
        /*0258*/ 	.short	0x0100
        /*025a*/ 	.byte	0x06
	.zero		1


	//   ....[21]....
        /*025c*/ 	.word	0x00000a90
        /*0260*/ 	.word	0x000000ff
        /*0264*/ 	.word	0x000000a8
        /*0268*/ 	.short	0x0100
        /*026a*/ 	.byte	0x06
	.zero		1


	//   ....[22]....
        /*026c*/ 	.word	0x00000bc0
        /*0270*/ 	.word	0x000000ff
        /*0274*/ 	.word	0x000000b0
        /*0278*/ 	.short	0x0100
        /*027a*/ 	.byte	0x04
	.zero		1


	//   ....[23]....
        /*027c*/ 	.word	0x00000bd0
        /*0280*/ 	.word	0x000000ff
        /*0284*/ 	.word	0x000000d0
        /*0288*/ 	.short	0x0100
        /*028a*/ 	.byte	0x04
	.zero		1


	//   ....[24]....
        /*028c*/ 	.word	0x00000be0
        /*0290*/ 	.word	0x000000ff
        /*0294*/ 	.word	0x000000b8
        /*0298*/ 	.short	0x0100
        /*029a*/ 	.byte	0x04
	.zero		1


	//   ....[25]....
        /*029c*/ 	.word	0x00000bf0
        /*02a0*/ 	.word	0x000000ff
        /*02a4*/ 	.word	0x000000d8
        /*02a8*/ 	.short	0x0100
        /*02aa*/ 	.byte	0x04
	.zero		1


	//   ....[26]....
        /*02ac*/ 	.word	0x00000c00
        /*02b0*/ 	.word	0x000000ff
        /*02b4*/ 	.word	0x000000c0
        /*02b8*/ 	.short	0x0100
        /*02ba*/ 	.byte	0x04
	.zero		1


	//   ....[27]....
        /*02bc*/ 	.word	0x00000c10
        /*02c0*/ 	.word	0x000000ff
        /*02c4*/ 	.word	0x000000e0
        /*02c8*/ 	.short	0x0100
        /*02ca*/ 	.byte	0x04
	.zero		1


	//   ....[28]....
        /*02cc*/ 	.word	0x00000c20
        /*02d0*/ 	.word	0x000000ff
        /*02d4*/ 	.word	0x000000c8
        /*02d8*/ 	.short	0x0100
        /*02da*/ 	.byte	0x04
	.zero		1


	//   ....[29]....
        /*02dc*/ 	.word	0x00000c30
        /*02e0*/ 	.word	0x000000ff
        /*02e4*/ 	.word	0x000000e8
        /*02e8*/ 	.short	0x0100
        /*02ea*/ 	.byte	0x04
	.zero		1


	//   ....[30]....
        /*02ec*/ 	.word	0x00000d20
        /*02f0*/ 	.word	0x000000ff
        /*02f4*/ 	.word	0x000000f0
        /*02f8*/ 	.short	0x0100
        /*02fa*/ 	.byte	0x04
	.zero		1


	//   ....[31]....
        /*02fc*/ 	.word	0x00000d30
        /*0300*/ 	.word	0x000000ff
        /*0304*/ 	.word	0x00000100
        /*0308*/ 	.short	0x0100
        /*030a*/ 	.byte	0x04
	.zero		1


	//   ....[32]....
        /*030c*/ 	.word	0x00000d40
        /*0310*/ 	.word	0x000000ff
        /*0314*/ 	.word	0x000000f8
        /*0318*/ 	.short	0x0100
        /*031a*/ 	.byte	0x04
	.zero		1


	//   ....[33]....
        /*031c*/ 	.word	0x00000d50
        /*0320*/ 	.word	0x000000ff
        /*0324*/ 	.word	0x00000108
        /*0328*/ 	.short	0x0100
        /*032a*/ 	.byte	0x04
	.zero		1


	//   ....[34]....
        /*032c*/ 	.word	0x00001a00
        /*0330*/ 	.word	0x00000000
        /*0334*/ 	.word	0x00000100
        /*0338*/ 	.short	0x010a
        /*033a*/ 	.byte	0xff
	.zero		1


	//   ....[35]....
        /*033c*/ 	.word	0x00001a20
        /*0340*/ 	.word	0x00000000
        /*0344*/ 	.word	0x000000f0
        /*0348*/ 	.short	0x0101
        /*034a*/ 	.byte	0xff
	.zero		1


	//   ....[36]....
        /*034c*/ 	.word	0x00001ae0
        /*0350*/ 	.word	0x000000ff
        /*0354*/ 	.word	0x00000020
        /*0358*/ 	.short	0x010a
        /*035a*/ 	.byte	0x04
	.zero		1


	//   ....[37]....
        /*035c*/ 	.word	0x00001b70
        /*0360*/ 	.word	0x000000ff
        /*0364*/ 	.word	0x00000020
        /*0368*/ 	.short	0x010a
        /*036a*/ 	.byte	0x21
	.zero		1


	//   ....[38]....
        /*036c*/ 	.word	0x00001d00
        /*0370*/ 	.word	0x000000ff
        /*0374*/ 	.word	0x00000020
        /*0378*/ 	.short	0x010a
        /*037a*/ 	.byte	0x05
	.zero		1


	//   ....[39]....
        /*037c*/ 	.word	0x00001e30
        /*0380*/ 	.word	0x000000ff
        /*0384*/ 	.word	0x00000088
        /*0388*/ 	.short	0x0101
        /*038a*/ 	.byte	0x15
	.zero		1


	//   ....[40]....
        /*038c*/ 	.word	0x00001e50
        /*0390*/ 	.word	0x000000ff
        /*0394*/ 	.word	0x00000020
        /*0398*/ 	.short	0x010a
        /*039a*/ 	.byte	0x04
	.zero		1


	//   ....[41]....
        /*039c*/ 	.word	0x00001ed0
        /*03a0*/ 	.word	0x000000ff
        /*03a4*/ 	.word	0x00000020
        /*03a8*/ 	.short	0x010a
        /*03aa*/ 	.byte	0x11
	.zero		1


	//   ....[42]....
        /*03ac*/ 	.word	0x00002060
        /*03b0*/ 	.word	0x000000ff
        /*03b4*/ 	.word	0x00000020
        /*03b8*/ 	.short	0x010a
        /*03ba*/ 	.byte	0x05
	.zero		1


	//   ....[43]....
        /*03bc*/ 	.word	0x000021a0
        /*03c0*/ 	.word	0x00000003
        /*03c4*/ 	.word	0x00000090
        /*03c8*/ 	.short	0x010a
        /*03ca*/ 	.byte	0xff
	.zero		1


	//   ....[44]....
        /*03cc*/ 	.word	0x000022f0
        /*03d0*/ 	.word	0x00000000
        /*03d4*/ 	.word	0x00000000
        /*03d8*/ 	.short	0x0101
        /*03da*/ 	.byte	0xff
	.zero		1


	//   ....[45]....
        /*03dc*/ 	.word	0x000028a0
        /*03e0*/ 	.word	0x000000ff
        /*03e4*/ 	.word	0x00000000
        /*03e8*/ 	.short	0x010a
        /*03ea*/ 	.byte	0x04
	.zero		1


	//   ....[46]....
        /*03ec*/ 	.word	0x00002930
        /*03f0*/ 	.word	0x000000ff
        /*03f4*/ 	.word	0x00000000
        /*03f8*/ 	.short	0x010a
        /*03fa*/ 	.byte	0x05
	.zero		1


	//   ....[47]....
        /*03fc*/ 	.word	0x000029c0
        /*0400*/ 	.word	0x000000ff
        /*0404*/ 	.word	0x00000000
        /*0408*/ 	.short	0x010a
        /*040a*/ 	.byte	0x05
	.zero		1


	//   ....[48]....
        /*040c*/ 	.word	0x00002a60
        /*0410*/ 	.word	0x00000000
        /*0414*/ 	.word	0x00000000
        /*0418*/ 	.short	0x010a
        /*041a*/ 	.byte	0xff
	.zero		1


	//   ....[49]....
        /*041c*/ 	.word	0x00002ba0
        /*0420*/ 	.word	0x00000002
        /*0424*/ 	.word	0x000000f0
        /*0428*/ 	.short	0x010a
        /*042a*/ 	.byte	0xff
	.zero		1


	//   ....[50]....
        /*042c*/ 	.word	0x00002c00
        /*0430*/ 	.word	0x00000004
        /*0434*/ 	.word	0x00000000
        /*0438*/ 	.short	0x0101
        /*043a*/ 	.byte	0xff
	.zero		1


	//   ....[51]....
        /*043c*/ 	.word	0x00002c20
        /*0440*/ 	.word	0x000000ff
        /*0444*/ 	.word	0x000000a0
        /*0448*/ 	.short	0x010a
        /*044a*/ 	.byte	0x04
	.zero		1


	//   ....[52]....
        /*044c*/ 	.word	0x00002d40
        /*0450*/ 	.word	0x00000002
        /*0454*/ 	.word	0x00000090
        /*0458*/ 	.short	0x010a
        /*045a*/ 	.byte	0xff
	.zero		1


	//   ....[53]....
        /*045c*/ 	.word	0x00002e50
        /*0460*/ 	.word	0x00000002
        /*0464*/ 	.word	0x00000000
        /*0468*/ 	.short	0x0101
        /*046a*/ 	.byte	0xff
	.zero		1


	//   ....[54]....
        /*046c*/ 	.word	0x00002ee0
        /*0470*/ 	.word	0x000000ff
        /*0474*/ 	.word	0x000000a0
        /*0478*/ 	.short	0x0106
        /*047a*/ 	.byte	0x04
	.zero		1


	//   ....[55]....
        /*047c*/ 	.word	0x00002f00
        /*0480*/ 	.word	0x000000ff
        /*0484*/ 	.word	0x000000a0
        /*0488*/ 	.short	0x010a
        /*048a*/ 	.byte	0x04
	.zero		1


	//   ....[56]....
        /*048c*/ 	.word	0x00002f90
        /*0490*/ 	.word	0x000000ff
        /*0494*/ 	.word	0x000000a0
        /*0498*/ 	.short	0x0106
        /*049a*/ 	.byte	0x07
	.zero		1


	//   ....[57]....
        /*049c*/ 	.word	0x00002fd0
        /*04a0*/ 	.word	0x00000000
        /*04a4*/ 	.word	0x000000a0
        /*04a8*/ 	.short	0x010a
        /*04aa*/ 	.byte	0xff
	.zero		1


	//   ....[58]....
        /*04ac*/ 	.word	0x00003530
        /*04b0*/ 	.word	0x00000000
        /*04b4*/ 	.word	0x00000090
        /*04b8*/ 	.short	0x010a
        /*04ba*/ 	.byte	0xff
	.zero		1


	//   ....[59]....
        /*04bc*/ 	.word	0x00003630
        /*04c0*/ 	.word	0x00000003
        /*04c4*/ 	.word	0x00000000
        /*04c8*/ 	.short	0x0101
        /*04ca*/ 	.byte	0xff
	.zero		1


	//   ....[60]....
        /*04cc*/ 	.word	0x00003640
        /*04d0*/ 	.word	0x000000ff
        /*04d4*/ 	.word	0x00000000
        /*04d8*/ 	.short	0x010a
        /*04da*/ 	.byte	0x04
	.zero		1


	//   ....[61]....
        /*04dc*/ 	.word	0x000036c0
        /*04e0*/ 	.word	0x000000ff
        /*04e4*/ 	.word	0x000000d0
        /*04e8*/ 	.short	0x010a
        /*04ea*/ 	.byte	0x1f
	.zero		1


	//   ....[62]....
        /*04ec*/ 	.word	0x000037a0
        /*04f0*/ 	.word	0x000000ff
        /*04f4*/ 	.word	0x00000000
        /*04f8*/ 	.short	0x010a
        /*04fa*/ 	.byte	0x05
	.zero		1


	//   ....[63]....
        /*04fc*/ 	.word	0x000038e0
        /*0500*/ 	.word	0x000000ff
        /*0504*/ 	.word	0x00000000
        /*0508*/ 	.short	0x010a
        /*050a*/ 	.byte	0x04
	.zero		1


	//   ....[64]....
        /*050c*/ 	.word	0x00003b70
        /*0510*/ 	.word	0x000000ff
        /*0514*/ 	.word	0x00000000
        /*0518*/ 	.short	0x010a
        /*051a*/ 	.byte	0x04
	.zero		1


	//   ....[65]....
        /*051c*/ 	.word	0x00003c00
        /*0520*/ 	.word	0x000000ff
        /*0524*/ 	.word	0x00000000
        /*0528*/ 	.short	0x010a
        /*052a*/ 	.byte	0x05
	.zero		1


	//   ....[66]....
        /*052c*/ 	.word	0x00003c90
        /*0530*/ 	.word	0x000000ff
        /*0534*/ 	.word	0x00000000
        /*0538*/ 	.short	0x010a
        /*053a*/ 	.byte	0x05
	.zero		1


	//   ....[67]....
        /*053c*/ 	.word	0x00003d20
        /*0540*/ 	.word	0x000000ff
        /*0544*/ 	.word	0x00000000
        /*0548*/ 	.short	0x010a
        /*054a*/ 	.byte	0x04
	.zero		1


	//   ....[68]....
        /*054c*/ 	.word	0x00004230
        /*0550*/ 	.word	0x0000000c
        /*0554*/ 	.word	0x00000090
        /*0558*/ 	.short	0x010a
        /*055a*/ 	.byte	0xff
	.zero		1


	//   ....[69]....
        /*055c*/ 	.word	0x000043a0
        /*0560*/ 	.word	0x00000000
        /*0564*/ 	.word	0x00000000
        /*0568*/ 	.short	0x0101
        /*056a*/ 	.byte	0xff
	.zero		1


	//   ....[70]....
        /*056c*/ 	.word	0x00004830
        /*0570*/ 	.word	0x000000ff
        /*0574*/ 	.word	0x00000088
        /*0578*/ 	.short	0x010a
        /*057a*/ 	.byte	0x15
	.zero		1


	//   ....[71]....
        /*057c*/ 	.word	0x000049b0
        /*0580*/ 	.word	0x000000ff
        /*0584*/ 	.word	0x00000060
        /*0588*/ 	.short	0x010a
        /*058a*/ 	.byte	0x15
	.zero		1


	//   ....[72]....
        /*058c*/ 	.word	0x00004b20
        /*0590*/ 	.word	0x000000ff
        /*0594*/ 	.word	0x00000040
        /*0598*/ 	.short	0x010b
        /*059a*/ 	.byte	0x15
	.zero		1


	//   ....[73]....
        /*059c*/ 	.word	0x00004b30
        /*05a0*/ 	.word	0x000000ff
        /*05a4*/ 	.word	0x00000000
        /*05a8*/ 	.short	0x0101
        /*05aa*/ 	.byte	0x28
	.zero		1


	//   ....[74]....
        /*05ac*/ 	.word	0x00004b40
        /*05b0*/ 	.word	0x000000ff
        /*05b4*/ 	.word	0x00000068
        /*05b8*/ 	.short	0x010a
        /*05ba*/ 	.byte	0x15
	.zero		1


	//   ....[75]....
        /*05bc*/ 	.word	0x00004c90
        /*05c0*/ 	.word	0x000000ff
        /*05c4*/ 	.word	0x00000048
        /*05c8*/ 	.short	0x010b
        /*05ca*/ 	.byte	0x15
	.zero		1


	//   ....[76]....
        /*05cc*/ 	.word	0x00004ca0
        /*05d0*/ 	.word	0x000000ff
        /*05d4*/ 	.word	0x00000000
        /*05d8*/ 	.short	0x0101
        /*05da*/ 	.byte	0x27
	.zero		1


	//   ....[77]....
        /*05dc*/ 	.word	0x00004cb0
        /*05e0*/ 	.word	0x000000ff
        /*05e4*/ 	.word	0x00000070
        /*05e8*/ 	.short	0x010a
        /*05ea*/ 	.byte	0x15
	.zero		1


	//   ....[78]....
        /*05ec*/ 	.word	0x00004df0
        /*05f0*/ 	.word	0x000000ff
        /*05f4*/ 	.word	0x00000050
        /*05f8*/ 	.short	0x010b
        /*05fa*/ 	.byte	0x15
	.zero		1


	//   ....[79]....
        /*05fc*/ 	.word	0x00004e00
        /*0600*/ 	.word	0x000000ff
        /*0604*/ 	.word	0x00000000
        /*0608*/ 	.short	0x0101
        /*060a*/ 	.byte	0x26
	.zero		1


	//   ....[80]....
        /*060c*/ 	.word	0x00004e10
        /*0610*/ 	.word	0x000000ff
        /*0614*/ 	.word	0x00000078
        /*0618*/ 	.short	0x010a
        /*061a*/ 	.byte	0x15
	.zero		1


	//   ....[81]....
        /*061c*/ 	.word	0x00005000
        /*0620*/ 	.word	0x000000ff
        /*0624*/ 	.word	0x00000058
        /*0628*/ 	.short	0x010b
        /*062a*/ 	.byte	0x15
	.zero		1


	//   ....[82]....
        /*062c*/ 	.word	0x00005010
        /*0630*/ 	.word	0x000000ff
        /*0634*/ 	.word	0x00000000
        /*0638*/ 	.short	0x0101
        /*063a*/ 	.byte	0x25
	.zero		1


	//   ....[83]....
        /*063c*/ 	.word	0x00005040
        /*0640*/ 	.word	0x000000ff
        /*0644*/ 	.word	0x00000060
        /*0648*/ 	.short	0x010a
        /*064a*/ 	.byte	0x15
	.zero		1


	//   ....[84]....
        /*064c*/ 	.word	0x00005060
        /*0650*/ 	.word	0x000000ff
        /*0654*/ 	.word	0x00000068
        /*0658*/ 	.short	0x010a
        /*065a*/ 	.byte	0x15
	.zero		1


	//   ....[85]....
        /*065c*/ 	.word	0x00005080
        /*0660*/ 	.word	0x000000ff
        /*0664*/ 	.word	0x00000070
        /*0668*/ 	.short	0x010a
        /*066a*/ 	.byte	0x15
	.zero		1


	//   ....[86]....
        /*066c*/ 	.word	0x000050c0
        /*0670*/ 	.word	0x00000000
        /*0674*/ 	.word	0x00000078
        /*0678*/ 	.short	0x010a
        /*067a*/ 	.byte	0xff
	.zero		1


	//   ....[87]....
        /*067c*/ 	.word	0x00005410
        /*0680*/ 	.word	0x00000003
        /*0684*/ 	.word	0x00000090
        /*0688*/ 	.short	0x010a
        /*068a*/ 	.byte	0xff
	.zero		1


	//   ....[88]....
        /*068c*/ 	.word	0x00005590
        /*0690*/ 	.word	0x00000000
        /*0694*/ 	.word	0x00000000
        /*0698*/ 	.short	0x0101
        /*069a*/ 	.byte	0xff
	.zero		1


	//   ....[89]....
        /*069c*/ 	.word	0x000060e0
        /*06a0*/ 	.word	0x00000002
        /*06a4*/ 	.word	0x00000040
        /*06a8*/ 	.short	0x010a
        /*06aa*/ 	.byte	0xff
	.zero		1


	//   ....[90]....
        /*06ac*/ 	.word	0x00006150
        /*06b0*/ 	.word	0x00000047
        /*06b4*/ 	.word	0x000000b0
        /*06b8*/ 	.short	0x010a
        /*06ba*/ 	.byte	0xff
	.zero		1


	//   ....[91]....
        /*06bc*/ 	.word	0x00006240
        /*06c0*/ 	.word	0x00000002
        /*06c4*/ 	.word	0x00000040
        /*06c8*/ 	.short	0x010a
        /*06ca*/ 	.byte	0xff
	.zero		1


	//   ....[92]....
        /*06cc*/ 	.word	0x00006350
        /*06d0*/ 	.word	0x00000000
        /*06d4*/ 	.word	0x00000000
        /*06d8*/ 	.short	0x0101
        /*06da*/ 	.byte	0xff
	.zero		1


	//   ....[93]....
        /*06dc*/ 	.word	0x000063d0
        /*06e0*/ 	.word	0x00000047
        /*06e4*/ 	.word	0x000000b0
        /*06e8*/ 	.short	0x010a
        /*06ea*/ 	.byte	0xff
	.zero		1


	//   ....[94]....
        /*06ec*/ 	.word	0x00006f20
        /*06f0*/ 	.word	0x00000070
        /*06f4*/ 	.word	0x00000040
        /*06f8*/ 	.short	0x010a
        /*06fa*/ 	.byte	0xff
	.zero		1


	//   ....[95]....
        /*06fc*/ 	.word	0x00006ff0
        /*0700*/ 	.word	0x00000070
        /*0704*/ 	.word	0x00000040
        /*0708*/ 	.short	0x010a
        /*070a*/ 	.byte	0xff
	.zero		1


	//   ....[96]....
        /*070c*/ 	.word	0x00007100
        /*0710*/ 	.word	0x00000000
        /*0714*/ 	.word	0x00000000
        /*0718*/ 	.short	0x0101
        /*071a*/ 	.byte	0xff
	.zero		1


	//   ....[97]....
        /*071c*/ 	.word	0x00007c70
        /*0720*/ 	.word	0x00000070
        /*0724*/ 	.word	0x00000040
        /*0728*/ 	.short	0x010a
        /*072a*/ 	.byte	0xff
	.zero		1


	//   ....[98]....
        /*072c*/ 	.word	0x00007d40
        /*0730*/ 	.word	0x00000070
        /*0734*/ 	.word	0x00000040
        /*0738*/ 	.short	0x010a
        /*073a*/ 	.byte	0xff
	.zero		1


	//   ....[99]....
        /*073c*/ 	.word	0x00007e50
        /*0740*/ 	.word	0x00000000
        /*0744*/ 	.word	0x00000000
        /*0748*/ 	.short	0x0101
        /*074a*/ 	.byte	0xff
	.zero		1


	//   ....[100]....
        /*074c*/ 	.word	0x000089f0
        /*0750*/ 	.word	0x00000066
        /*0754*/ 	.word	0x00000040
        /*0758*/ 	.short	0x010a
        /*075a*/ 	.byte	0xff
	.zero		1


	//   ....[101]....
        /*075c*/ 	.word	0x00008ac0
        /*0760*/ 	.word	0x00000066
        /*0764*/ 	.word	0x00000040
        /*0768*/ 	.short	0x010a
        /*076a*/ 	.byte	0xff
	.zero		1


	//   ....[102]....
        /*076c*/ 	.word	0x00008bd0
        /*0770*/ 	.word	0x00000000
        /*0774*/ 	.word	0x00000000
        /*0778*/ 	.short	0x0101
        /*077a*/ 	.byte	0xff
	.zero		1


	//   ....[103]....
        /*077c*/ 	.word	0x00009060
        /*0780*/ 	.word	0x000000ff
        /*0784*/ 	.word	0x00000000
        /*0788*/ 	.short	0x0101
        /*078a*/ 	.byte	0x04
	.zero		1


	//   ....[104]....
        /*078c*/ 	.word	0x00009870
        /*0790*/ 	.word	0x00000000
        /*0794*/ 	.word	0x00000100
        /*0798*/ 	.short	0x010a
        /*079a*/ 	.byte	0xff
	.zero		1


	//   ....[105]....
        /*079c*/ 	.word	0x000098d0
        /*07a0*/ 	.word	0x00000000
        /*07a4*/ 	.word	0x00000020
        /*07a8*/ 	.short	0x010a
        /*07aa*/ 	.byte	0xff
	.zero		1


	//   ....[106]....
        /*07ac*/ 	.word	0x00009930
        /*07b0*/ 	.word	0x00000000
        /*07b4*/ 	.word	0x00000020
        /*07b8*/ 	.short	0x010a
        /*07ba*/ 	.byte	0xff
	.zero		1


	//   ....[107]....
        /*07bc*/ 	.word	0x00009980
        /*07c0*/ 	.word	0x00000003
        /*07c4*/ 	.word	0x00000090
        /*07c8*/ 	.short	0x010a
        /*07ca*/ 	.byte	0xff
	.zero		1


	//   ....[108]....
        /*07cc*/ 	.word	0x000099e0
        /*07d0*/ 	.word	0x00000000
        /*07d4*/ 	.word	0x00000000
        /*07d8*/ 	.short	0x010a
        /*07da*/ 	.byte	0xff
	.zero		1


	//   ....[109]....
        /*07dc*/ 	.word	0x00009a40
        /*07e0*/ 	.word	0x00000000
        /*07e4*/ 	.word	0x00000000
        /*07e8*/ 	.short	0x010a
        /*07ea*/ 	.byte	0xff
	.zero		1


	//   ....[110]....
        /*07ec*/ 	.word	0x00009aa0
        /*07f0*/ 	.word	0x00000000
        /*07f4*/ 	.word	0x00000000
        /*07f8*/ 	.short	0x010a
        /*07fa*/ 	.byte	0xff
	.zero		1


	//   ....[111]....
        /*07fc*/ 	.word	0x00009af0
        /*0800*/ 	.word	0x00000002
        /*0804*/ 	.word	0x000000f0
        /*0808*/ 	.short	0x010a
        /*080a*/ 	.byte	0xff
	.zero		1


	//   ....[112]....
        /*080c*/ 	.word	0x00009b50
        /*0810*/ 	.word	0x00000002
        /*0814*/ 	.word	0x000000a0
        /*0818*/ 	.short	0x010a
        /*081a*/ 	.byte	0xff
	.zero		1


	//   ....[113]....
        /*081c*/ 	.word	0x00009ba0
        /*0820*/ 	.word	0x00000002
        /*0824*/ 	.word	0x00000090
        /*0828*/ 	.short	0x010a
        /*082a*/ 	.byte	0xff
	.zero		1


	//   ....[114]....
        /*082c*/ 	.word	0x00009c00
        /*0830*/ 	.word	0x00000000
        /*0834*/ 	.word	0x000000a0
        /*0838*/ 	.short	0x010a
        /*083a*/ 	.byte	0xff
	.zero		1


	//   ....[115]....
        /*083c*/ 	.word	0x00009c50
        /*0840*/ 	.word	0x00000000
        /*0844*/ 	.word	0x00000090
        /*0848*/ 	.short	0x010a
        /*084a*/ 	.byte	0xff
	.zero		1


	//   ....[116]....
        /*084c*/ 	.word	0x00009cb0
        /*0850*/ 	.word	0x00000003
        /*0854*/ 	.word	0x000000d0
        /*0858*/ 	.short	0x010a
        /*085a*/ 	.byte	0xff
	.zero		1


	//   ....[117]....
        /*085c*/ 	.word	0x00009d10
        /*0860*/ 	.word	0x00000000
        /*0864*/ 	.word	0x00000000
        /*0868*/ 	.short	0x010a
        /*086a*/ 	.byte	0xff
	.zero		1


	//   ....[118]....
        /*086c*/ 	.word	0x00009d70
        /*0870*/ 	.word	0x00000000
        /*0874*/ 	.word	0x00000000
        /*0878*/ 	.short	0x010a
        /*087a*/ 	.byte	0xff
	.zero		1


	//   ....[119]....
        /*087c*/ 	.word	0x00009dd0
        /*0880*/ 	.word	0x00000000
        /*0884*/ 	.word	0x00000000
        /*0888*/ 	.short	0x010a
        /*088a*/ 	.byte	0xff
	.zero		1


	//   ....[120]....
        /*088c*/ 	.word	0x00009e30
        /*0890*/ 	.word	0x00000000
        /*0894*/ 	.word	0x00000000
        /*0898*/ 	.short	0x010a
        /*089a*/ 	.byte	0xff
	.zero		1


	//   ....[121]....
        /*089c*/ 	.word	0x00009e90
        /*08a0*/ 	.word	0x00000000
        /*08a4*/ 	.word	0x00000000
        /*08a8*/ 	.short	0x010a
        /*08aa*/ 	.byte	0xff
	.zero		1


	//   ....[122]....
        /*08ac*/ 	.word	0x00009ee0
        /*08b0*/ 	.word	0x0000000c
        /*08b4*/ 	.word	0x00000090
        /*08b8*/ 	.short	0x010a
        /*08ba*/ 	.byte	0xff
	.zero		1


	//   ....[123]....
        /*08bc*/ 	.word	0x00009f40
        /*08c0*/ 	.word	0x00000000
        /*08c4*/ 	.word	0x00000088
        /*08c8*/ 	.short	0x010a
        /*08ca*/ 	.byte	0xff
	.zero		1


	//   ....[124]....
        /*08cc*/ 	.word	0x00009fa0
        /*08d0*/ 	.word	0x00000000
        /*08d4*/ 	.word	0x00000060
        /*08d8*/ 	.short	0x010a
        /*08da*/ 	.byte	0xff
	.zero		1


	//   ....[125]....
        /*08dc*/ 	.word	0x0000a000
        /*08e0*/ 	.word	0x00000000
        /*08e4*/ 	.word	0x00000068
        /*08e8*/ 	.short	0x010a
        /*08ea*/ 	.byte	0xff
	.zero		1


	//   ....[126]....
        /*08ec*/ 	.word	0x0000a060
        /*08f0*/ 	.word	0x00000000
        /*08f4*/ 	.word	0x00000070
        /*08f8*/ 	.short	0x010a
        /*08fa*/ 	.byte	0xff
	.zero		1


	//   ....[127]....
        /*08fc*/ 	.word	0x0000a0c0
        /*0900*/ 	.word	0x00000000
        /*0904*/ 	.word	0x00000078
        /*0908*/ 	.short	0x010a
        /*090a*/ 	.byte	0xff
	.zero		1


	//   ....[128]....
        /*090c*/ 	.word	0x0000a120
        /*0910*/ 	.word	0x00000000
        /*0914*/ 	.word	0x00000060
        /*0918*/ 	.short	0x010a
        /*091a*/ 	.byte	0xff
	.zero		1


	//   ....[129]....
        /*091c*/ 	.word	0x0000a180
        /*0920*/ 	.word	0x00000000
        /*0924*/ 	.word	0x00000068
        /*0928*/ 	.short	0x010a
        /*092a*/ 	.byte	0xff
	.zero		1


	//   ....[130]....
        /*092c*/ 	.word	0x0000a1e0
        /*0930*/ 	.word	0x00000000
        /*0934*/ 	.word	0x00000070
        /*0938*/ 	.short	0x010a
        /*093a*/ 	.byte	0xff
	.zero		1


	//   ....[131]....
        /*093c*/ 	.word	0x0000a230
        /*0940*/ 	.word	0x00000003
        /*0944*/ 	.word	0x00000090
        /*0948*/ 	.short	0x010a
        /*094a*/ 	.byte	0xff
	.zero		1


	//   ....[132]....
        /*094c*/ 	.word	0x0000a280
        /*0950*/ 	.word	0x00000002
        /*0954*/ 	.word	0x00000040
        /*0958*/ 	.short	0x010a
        /*095a*/ 	.byte	0xff
	.zero		1


	//   ....[133]....
        /*095c*/ 	.word	0x0000a2d0
        /*0960*/ 	.word	0x00000047
        /*0964*/ 	.word	0x000000b0
        /*0968*/ 	.short	0x010a
        /*096a*/ 	.byte	0xff
	.zero		1


	//   ....[134]....
        /*096c*/ 	.word	0x0000a320
        /*0970*/ 	.word	0x00000070
        /*0974*/ 	.word	0x00000040
        /*0978*/ 	.short	0x010a
        /*097a*/ 	.byte	0xff
	.zero		1


	//   ....[135]....
        /*097c*/ 	.word	0x0000a370
        /*0980*/ 	.word	0x00000070
        /*0984*/ 	.word	0x00000040
        /*0988*/ 	.short	0x010a
        /*098a*/ 	.byte	0xff
	.zero		1


	//   ....[136]....
        /*098c*/ 	.word	0x0000a3c0
        /*0990*/ 	.word	0x00000066
        /*0994*/ 	.word	0x00000040
        /*0998*/ 	.short	0x010a
        /*099a*/ 	.byte	0xff
	.zero		1


	//----- nvinfo : EIATTR_NUM_MBARRIERS
	.align		4
.L_48:
        /*099c*/ 	.byte	0x03, 0x38
        /*099e*/ 	.short	0x0022


	//----- nvinfo : EIATTR_EXIT_INSTR_OFFSETS
	.align		4
        /*09a0*/ 	.byte	0x04, 0x1c
        /*09a2*/ 	.short	(.L_50 - .L_49)


	//   ....[0]....
.L_49:
        /*09a4*/ 	.word	0x00002a90


	//   ....[1]....
        /*09a8*/ 	.word	0x00002fa0


	//   ....[2]....
        /*09ac*/ 	.word	0x00003000


	//   ....[3]....
        /*09b0*/ 	.word	0x00003f80


	//   ....[4]....
        /*09b4*/ 	.word	0x000050f0


	//   ....[5]....
        /*09b8*/ 	.word	0x00005130


	//   ....[6]....
        /*09bc*/ 	.word	0x00009860


	//----- nvinfo : EIATTR_MAX_THREADS
	.align		4
.L_50:
        /*09c0*/ 	.byte	0x04, 0x05
        /*09c2*/ 	.short	(.L_52 - .L_51)
.L_51:
        /*09c4*/ 	.word	0x00000100
        /*09c8*/ 	.word	0x00000001
        /*09cc*/ 	.word	0x00000001


	//----- nvinfo : EIATTR_CRS_STACK_SIZE
	.align		4
.L_52:
        /*09d0*/ 	.byte	0x04, 0x1e
        /*09d2*/ 	.short	(.L_54 - .L_53)
.L_53:
        /*09d4*/ 	.word	0x00000000


	//----- nvinfo : EIATTR_CBANK_PARAM_SIZE
	.align		4
.L_54:
        /*09d8*/ 	.byte	0x03, 0x19
        /*09da*/ 	.short	0x0800


	//----- nvinfo : EIATTR_PARAM_CBANK
	.align		4
        /*09dc*/ 	.byte	0x04, 0x0a
        /*09de*/ 	.short	(.L_56 - .L_55)
	.align		4
.L_55:
        /*09e0*/ 	.word	index@(.nv.constant0._ZN7cutlass13device_kernelINS_4gemm6kernel13GemmUniversalIN4cute5tupleIJiiiiEEENS1_10collective13CollectiveMmaINS1_35MainloopSm100TmaUmmaWarpSpecializedILi4ELi2ELi4ENS5_IJNS4_1CILi2EEESB_NSA_ILi1EEEEEEEENS5_IJNSA_ILi64EEENSA_ILi256EEENSA_ILi128EEEEEENS_12float_e5m2_tENS5_IJlSC_lEEESJ_SK_NS4_8TiledMMAINS4_8MMA_AtomIJNS4_10MMA_TraitsINS4_19SM100_MMA_F8F6F4_SSEJSJ_SJ_fSF_SG_NS4_17integral_constantINS4_4UMMA5MajorELSR_0EEESS_NSP_INSQ_7ScaleInELST_0EEESU_EEEEEENS4_6LayoutINS5_IJSC_SC_SC_EEENS5_IJNSA_ILi0EEESZ_SZ_EEEEENS5_IJNS4_10UnderscoreES12_S12_EEEEENS4_23SM90_TMA_LOAD_MULTICASTENS4_14ComposedLayoutINS4_7SwizzleILi3ELi4ELi3EEENS4_18smem_ptr_flag_bitsILi8EEENSX_INS5_IJNSA_ILi8EEESH_EEENS5_IJSH_SC_EEEEEEEvNS4_8identityES15_S1F_vS1G_EENS_8epilogue10collective18CollectiveEpilogueINS1I_23Sm100TmaWarpSpecializedILi4ELi2ELi32ELb0ELb0EEEJSI_NS5_IJNSX_ISF_SC_EES1N_EEESJ_SK_SJ_SK_NS1I_6fusion15FusionCallbacksIS1M_NS1P_17LinearCombinationISJ_fSJ_fLNS_15FloatRoundStyleE2EEESI_S1O_JEEENS4_5SM1004TMEM4LOAD26SM100_TMEM_LOAD_16dp32b32xENS4_13SM90_TMA_LOADENS16_INS17_ILi2ELi4ELi3EEES1A_NSX_INS5_IJS1B_SF_EEENS5_IJSF_SC_EEEEEEENS4_39AutoVectorizingCopyWithAssumedAlignmentILi128EEENS4_14SM90_TMA_STOREES24_S26_S26_EEEvvEEEEvNT_6ParamsE)
        /*09e4*/ 	.short	0x0380
        /*09e6*/ 	.short	0x0800


	//----- nvinfo : EIATTR_SW_WAR
	.align		4
.L_56:
        /*09e8*/ 	.byte	0x04, 0x36
        /*09ea*/ 	.short	(.L_58 - .L_57)
.L_57:
        /*09ec*/ 	.word	0x00000008
.L_58:


//--------------------- .nv.callgraph             --------------------------
	.section	.nv.callgraph,"",@"SHT_CUDA_CALLGRAPH"
	.align	4
	.sectionentsize	8
	.align		4
        /*0000*/ 	.word	0x00000000
	.align		4
        /*0004*/ 	.word	0xffffffff
	.align		4
        /*0008*/ 	.word	index@(_ZN7cutlass13device_kernelINS_4gemm6kernel13GemmUniversalIN4cute5tupleIJiiiiEEENS1_10collective13CollectiveMmaINS1_35MainloopSm100TmaUmmaWarpSpecializedILi4ELi2ELi4ENS5_IJNS4_1CILi2EEESB_NSA_ILi1EEEEEEEENS5_IJNSA_ILi64EEENSA_ILi256EEENSA_ILi128EEEEEENS_12float_e5m2_tENS5_IJlSC_lEEESJ_SK_NS4_8TiledMMAINS4_8MMA_AtomIJNS4_10MMA_TraitsINS4_19SM100_MMA_F8F6F4_SSEJSJ_SJ_fSF_SG_NS4_17integral_constantINS4_4UMMA5MajorELSR_0EEESS_NSP_INSQ_7ScaleInELST_0EEESU_EEEEEENS4_6LayoutINS5_IJSC_SC_SC_EEENS5_IJNSA_ILi0EEESZ_SZ_EEEEENS5_IJNS4_10UnderscoreES12_S12_EEEEENS4_23SM90_TMA_LOAD_MULTICASTENS4_14ComposedLayoutINS4_7SwizzleILi3ELi4ELi3EEENS4_18smem_ptr_flag_bitsILi8EEENSX_INS5_IJNSA_ILi8EEESH_EEENS5_IJSH_SC_EEEEEEEvNS4_8identityES15_S1F_vS1G_EENS_8epilogue10collective18CollectiveEpilogueINS1I_23Sm100TmaWarpSpecializedILi4ELi2ELi32ELb0ELb0EEEJSI_NS5_IJNSX_ISF_SC_EES1N_EEESJ_SK_SJ_SK_NS1I_6fusion15FusionCallbacksIS1M_NS1P_17LinearCombinationISJ_fSJ_fLNS_15FloatRoundStyleE2EEESI_S1O_JEEENS4_5SM1004TMEM4LOAD26SM100_TMEM_LOAD_16dp32b32xENS4_13SM90_TMA_LOADENS16_INS17_ILi2ELi4ELi3EEES1A_NSX_INS5_IJS1B_SF_EEENS5_IJSF_SC_EEEEEEENS4_39AutoVectorizingCopyWithAssumedAlignmentILi128EEENS4_14SM90_TMA_STOREES24_S26_S26_EEEvvEEEEvNT_6ParamsE)
	.align		4
        /*000c*/ 	.word	index@(__assertfail)
	.align		4
        /*0010*/ 	.word	0x00000000
	.align		4
        /*0014*/ 	.word	0xfffffffe
	.align		4
        /*0018*/ 	.word	0x00000000
	.align		4
        /*001c*/ 	.word	0xfffffffd
	.align		4
        /*0020*/ 	.word	0x00000000
	.align		4
        /*0024*/ 	.word	0xfffffffc


//--------------------- .nv.constant4             --------------------------
	.section	.nv.constant4,"a",@progbits
	.align	8
	.align		8
.nv.constant4:
        /*0000*/ 	.dword	__assertfail
	.align		8
        /*0008*/ 	.dword	__unnamed_1
	.align		8
        /*0010*/ 	.dword	__unnamed_2
	.align		8
        /*0018*/ 	.dword	__unnamed_3
	.align		8
        /*0020*/ 	.dword	_ZN39_INTERNAL_19be1854_4_k_cu_fcb042f3_92434cuda3std3__45__cpo5beginE
	.align		8
        /*0028*/ 	.dword	_ZN39_INTERNAL_19be1854_4_k_cu_fcb042f3_92434cuda3std3__45__cpo3endE
	.align		8
        /*0030*/ 	.dword	_ZN39_INTERNAL_19be1854_4_k_cu_fcb042f3_92434cuda3std3__45__cpo6cbeginE
	.align		8
        /*0038*/ 	.dword	_ZN39_INTERNAL_19be1854_4_k_cu_fcb042f3_92434cuda3std3__45__cpo4cendE
	.align		8
        /*0040*/ 	.dword	_ZN39_INTERNAL_19be1854_4_k_cu_fcb042f3_92434cuda3std3__441_GLOBAL__N__19be1854_4_k_cu_fcb042f3_92436ignoreE
	.align		8
        /*0048*/ 	.dword	_ZN39_INTERNAL_19be1854_4_k_cu_fcb042f3_92434cuda3std3__419piecewise_constructE
	.align		8
        /*0050*/ 	.dword	_ZN39_INTERNAL_19be1854_4_k_cu_fcb042f3_92434cuda3std3__48in_placeE
	.align		8
        /*0058*/ 	.dword	_ZN39_INTERNAL_19be1854_4_k_cu_fcb042f3_92434cuda3std6ranges3__45__cpo4swapE
	.align		8
        /*0060*/ 	.dword	_ZN39_INTERNAL_19be1854_4_k_cu_fcb042f3_92434cuda3std6ranges3__45__cpo9iter_moveE
	.align		8
        /*0068*/ 	.dword	_ZN39_INTERNAL_19be1854_4_k_cu_fcb042f3_92434cute7productE
	.align		8
        /*0070*/ 	.dword	_ZN39_INTERNAL_19be1854_4_k_cu_fcb042f3_92434cute1_E
	.align		8
        /*0078*/ 	.dword	$str$25
	.align		8
        /*0080*/ 	.dword	$str$26
	.align		8
        /*0088*/ 	.dword	$str$27
	.align		8
        /*0090*/ 	.dword	$str$28


//--------------------- .text._ZN7cutlass13device_kernelINS_4gemm6kernel13GemmUniversalIN4cute5tupleIJiiiiEEENS1_10collective13CollectiveMmaINS1_35MainloopSm100TmaUmmaWarpSpecializedILi4ELi2ELi4ENS5_IJNS4_1CILi2EEESB_NSA_ILi1EEEEEEEENS5_IJNSA_ILi64EEENSA_ILi256EEENSA_ILi128EEEEEENS_12float_e5m2_tENS5_IJlSC_lEEESJ_SK_NS4_8TiledMMAINS4_8MMA_AtomIJNS4_10MMA_TraitsINS4_19SM100_MMA_F8F6F4_SSEJSJ_SJ_fSF_SG_NS4_17integral_constantINS4_4UMMA5MajorELSR_0EEESS_NSP_INSQ_7ScaleInELST_0EEESU_EEEEEENS4_6LayoutINS5_IJSC_SC_SC_EEENS5_IJNSA_ILi0EEESZ_SZ_EEEEENS5_IJNS4_10UnderscoreES12_S12_EEEEENS4_23SM90_TMA_LOAD_MULTICASTENS4_14ComposedLayoutINS4_7SwizzleILi3ELi4ELi3EEENS4_18smem_ptr_flag_bitsILi8EEENSX_INS5_IJNSA_ILi8EEESH_EEENS5_IJSH_SC_EEEEEEEvNS4_8identityES15_S1F_vS1G_EENS_8epilogue10collective18CollectiveEpilogueINS1I_23Sm100TmaWarpSpecializedILi4ELi2ELi32ELb0ELb0EEEJSI_NS5_IJNSX_ISF_SC_EES1N_EEESJ_SK_SJ_SK_NS1I_6fusion15FusionCallbacksIS1M_NS1P_17LinearCombinationISJ_fSJ_fLNS_15FloatRoundStyleE2EEESI_S1O_JEEENS4_5SM1004TMEM4LOAD26SM100_TMEM_LOAD_16dp32b32xENS4_13SM90_TMA_LOADENS16_INS17_ILi2ELi4ELi3EEES1A_NSX_INS5_IJS1B_SF_EEENS5_IJSF_SC_EEEEEEENS4_39AutoVectorizingCopyWithAssumedAlignmentILi128EEENS4_14SM90_TMA_STOREES24_S26_S26_EEEvvEEEEvNT_6ParamsE --------------------------
	.section	.text._ZN7cutlass13device_kernelINS_4gemm6kernel13GemmUniversalIN4cute5tupleIJiiiiEEENS1_10collective13CollectiveMmaINS1_35MainloopSm100TmaUmmaWarpSpecializedILi4ELi2ELi4ENS5_IJNS4_1CILi2EEESB_NSA_ILi1EEEEEEEENS5_IJNSA_ILi64EEENSA_ILi256EEENSA_ILi128EEEEEENS_12float_e5m2_tENS5_IJlSC_lEEESJ_SK_NS4_8TiledMMAINS4_8MMA_AtomIJNS4_10MMA_TraitsINS4_19SM100_MMA_F8F6F4_SSEJSJ_SJ_fSF_SG_NS4_17integral_constantINS4_4UMMA5MajorELSR_0EEESS_NSP_INSQ_7ScaleInELST_0EEESU_EEEEEENS4_6LayoutINS5_IJSC_SC_SC_EEENS5_IJNSA_ILi0EEESZ_SZ_EEEEENS5_IJNS4_10UnderscoreES12_S12_EEEEENS4_23SM90_TMA_LOAD_MULTICASTENS4_14ComposedLayoutINS4_7SwizzleILi3ELi4ELi3EEENS4_18smem_ptr_flag_bitsILi8EEENSX_INS5_IJNSA_ILi8EEESH_EEENS5_IJSH_SC_EEEEEEEvNS4_8identityES15_S1F_vS1G_EENS_8epilogue10collective18CollectiveEpilogueINS1I_23Sm100TmaWarpSpecializedILi4ELi2ELi32ELb0ELb0EEEJSI_NS5_IJNSX_ISF_SC_EES1N_EEESJ_SK_SJ_SK_NS1I_6fusion15FusionCallbacksIS1M_NS1P_17LinearCombinationISJ_fSJ_fLNS_15FloatRoundStyleE2EEESI_S1O_JEEENS4_5SM1004TMEM4LOAD26SM100_TMEM_LOAD_16dp32b32xENS4_13SM90_TMA_LOADENS16_INS17_ILi2ELi4ELi3EEES1A_NSX_INS5_IJS1B_SF_EEENS5_IJSF_SC_EEEEEEENS4_39AutoVectorizingCopyWithAssumedAlignmentILi128EEENS4_14SM90_TMA_STOREES24_S26_S26_EEEvvEEEEvNT_6ParamsE,"ax",@progbits
	.align	128
.text._ZN7cutlass13device_kernelINS_4gemm6kernel13GemmUniversalIN4cute5tupleIJiiiiEEENS1_10collective13CollectiveMmaINS1_35MainloopSm100TmaUmmaWarpSpecializedILi4ELi2ELi4ENS5_IJNS4_1CILi2EEESB_NSA_ILi1EEEEEEEENS5_IJNSA_ILi64EEENSA_ILi256EEENSA_ILi128EEEEEENS_12float_e5m2_tENS5_IJlSC_lEEESJ_SK_NS4_8TiledMMAINS4_8MMA_AtomIJNS4_10MMA_TraitsINS4_19SM100_MMA_F8F6F4_SSEJSJ_SJ_fSF_SG_NS4_17integral_constantINS4_4UMMA5MajorELSR_0EEESS_NSP_INSQ_7ScaleInELST_0EEESU_EEEEEENS4_6LayoutINS5_IJSC_SC_SC_EEENS5_IJNSA_ILi0EEESZ_SZ_EEEEENS5_IJNS4_10UnderscoreES12_S12_EEEEENS4_23SM90_TMA_LOAD_MULTICASTENS4_14ComposedLayoutINS4_7SwizzleILi3ELi4ELi3EEENS4_18smem_ptr_flag_bitsILi8EEENSX_INS5_IJNSA_ILi8EEESH_EEENS5_IJSH_SC_EEEEEEEvNS4_8identityES15_S1F_vS1G_EENS_8epilogue10collective18CollectiveEpilogueINS1I_23Sm100TmaWarpSpecializedILi4ELi2ELi32ELb0ELb0EEEJSI_NS5_IJNSX_ISF_SC_EES1N_EEESJ_SK_SJ_SK_NS1I_6fusion15FusionCallbacksIS1M_NS1P_17LinearCombinationISJ_fSJ_fLNS_15FloatRoundStyleE2EEESI_S1O_JEEENS4_5SM1004TMEM4LOAD26SM100_TMEM_LOAD_16dp32b32xENS4_13SM90_TMA_LOADENS16_INS17_ILi2ELi4ELi3EEES1A_NSX_INS5_IJS1B_SF_EEENS5_IJSF_SC_EEEEEEENS4_39AutoVectorizingCopyWithAssumedAlignmentILi128EEENS4_14SM90_TMA_STOREES24_S26_S26_EEEvvEEEEvNT_6ParamsE:
        .type           _ZN7cutlass13device_kernelINS_4gemm6kernel13GemmUniversalIN4cute5tupleIJiiiiEEENS1_10collective13CollectiveMmaINS1_35MainloopSm100TmaUmmaWarpSpecializedILi4ELi2ELi4ENS5_IJNS4_1CILi2EEESB_NSA_ILi1EEEEEEEENS5_IJNSA_ILi64EEENSA_ILi256EEENSA_ILi128EEEEEENS_12float_e5m2_tENS5_IJlSC_lEEESJ_SK_NS4_8TiledMMAINS4_8MMA_AtomIJNS4_10MMA_TraitsINS4_19SM100_MMA_F8F6F4_SSEJSJ_SJ_fSF_SG_NS4_17integral_constantINS4_4UMMA5MajorELSR_0EEESS_NSP_INSQ_7ScaleInELST_0EEESU_EEEEEENS4_6LayoutINS5_IJSC_SC_SC_EEENS5_IJNSA_ILi0EEESZ_SZ_EEEEENS5_IJNS4_10UnderscoreES12_S12_EEEEENS4_23SM90_TMA_LOAD_MULTICASTENS4_14ComposedLayoutINS4_7SwizzleILi3ELi4ELi3EEENS4_18smem_ptr_flag_bitsILi8EEENSX_INS5_IJNSA_ILi8EEESH_EEENS5_IJSH_SC_EEEEEEEvNS4_8identityES15_S1F_vS1G_EENS_8epilogue10collective18CollectiveEpilogueINS1I_23Sm100TmaWarpSpecializedILi4ELi2ELi32ELb0ELb0EEEJSI_NS5_IJNSX_ISF_SC_EES1N_EEESJ_SK_SJ_SK_NS1I_6fusion15FusionCallbacksIS1M_NS1P_17LinearCombinationISJ_fSJ_fLNS_15FloatRoundStyleE2EEESI_S1O_JEEENS4_5SM1004TMEM4LOAD26SM100_TMEM_LOAD_16dp32b32xENS4_13SM90_TMA_LOADENS16_INS17_ILi2ELi4ELi3EEES1A_NSX_INS5_IJS1B_SF_EEENS5_IJSF_SC_EEEEEEENS4_39AutoVectorizingCopyWithAssumedAlignmentILi128EEENS4_14SM90_TMA_STOREES24_S26_S26_EEEvvEEEEvNT_6ParamsE,@function
        .size           _ZN7cutlass13device_kernelINS_4gemm6kernel13GemmUniversalIN4cute5tupleIJiiiiEEENS1_10collective13CollectiveMmaINS1_35MainloopSm100TmaUmmaWarpSpecializedILi4ELi2ELi4ENS5_IJNS4_1CILi2EEESB_NSA_ILi1EEEEEEEENS5_IJNSA_ILi64EEENSA_ILi256EEENSA_ILi128EEEEEENS_12float_e5m2_tENS5_IJlSC_lEEESJ_SK_NS4_8TiledMMAINS4_8MMA_AtomIJNS4_10MMA_TraitsINS4_19SM100_MMA_F8F6F4_SSEJSJ_SJ_fSF_SG_NS4_17integral_constantINS4_4UMMA5MajorELSR_0EEESS_NSP_INSQ_7ScaleInELST_0EEESU_EEEEEENS4_6LayoutINS5_IJSC_SC_SC_EEENS5_IJNSA_ILi0EEESZ_SZ_EEEEENS5_IJNS4_10UnderscoreES12_S12_EEEEENS4_23SM90_TMA_LOAD_MULTICASTENS4_14ComposedLayoutINS4_7SwizzleILi3ELi4ELi3EEENS4_18smem_ptr_flag_bitsILi8EEENSX_INS5_IJNSA_ILi8EEESH_EEENS5_IJSH_SC_EEEEEEEvNS4_8identityES15_S1F_vS1G_EENS_8epilogue10collective18CollectiveEpilogueINS1I_23Sm100TmaWarpSpecializedILi4ELi2ELi32ELb0ELb0EEEJSI_NS5_IJNSX_ISF_SC_EES1N_EEESJ_SK_SJ_SK_NS1I_6fusion15FusionCallbacksIS1M_NS1P_17LinearCombinationISJ_fSJ_fLNS_15FloatRoundStyleE2EEESI_S1O_JEEENS4_5SM1004TMEM4LOAD26SM100_TMEM_LOAD_16dp32b32xENS4_13SM90_TMA_LOADENS16_INS17_ILi2ELi4ELi3EEES1A_NSX_INS5_IJS1B_SF_EEENS5_IJSF_SC_EEEEEEENS4_39AutoVectorizingCopyWithAssumedAlignmentILi128EEENS4_14SM90_TMA_STOREES24_S26_S26_EEEvvEEEEvNT_6ParamsE,(.L_x_177 - _ZN7cutlass13device_kernelINS_4gemm6kernel13GemmUniversalIN4cute5tupleIJiiiiEEENS1_10collective13CollectiveMmaINS1_35MainloopSm100TmaUmmaWarpSpecializedILi4ELi2ELi4ENS5_IJNS4_1CILi2EEESB_NSA_ILi1EEEEEEEENS5_IJNSA_ILi64EEENSA_ILi256EEENSA_ILi128EEEEEENS_12float_e5m2_tENS5_IJlSC_lEEESJ_SK_NS4_8TiledMMAINS4_8MMA_AtomIJNS4_10MMA_TraitsINS4_19SM100_MMA_F8F6F4_SSEJSJ_SJ_fSF_SG_NS4_17integral_constantINS4_4UMMA5MajorELSR_0EEESS_NSP_INSQ_7ScaleInELST_0EEESU_EEEEEENS4_6LayoutINS5_IJSC_SC_SC_EEENS5_IJNSA_ILi0EEESZ_SZ_EEEEENS5_IJNS4_10UnderscoreES12_S12_EEEEENS4_23SM90_TMA_LOAD_MULTICASTENS4_14ComposedLayoutINS4_7SwizzleILi3ELi4ELi3EEENS4_18smem_ptr_flag_bitsILi8EEENSX_INS5_IJNSA_ILi8EEESH_EEENS5_IJSH_SC_EEEEEEEvNS4_8identityES15_S1F_vS1G_EENS_8epilogue10collective18CollectiveEpilogueINS1I_23Sm100TmaWarpSpecializedILi4ELi2ELi32ELb0ELb0EEEJSI_NS5_IJNSX_ISF_SC_EES1N_EEESJ_SK_SJ_SK_NS1I_6fusion15FusionCallbacksIS1M_NS1P_17LinearCombinationISJ_fSJ_fLNS_15FloatRoundStyleE2EEESI_S1O_JEEENS4_5SM1004TMEM4LOAD26SM100_TMEM_LOAD_16dp32b32xENS4_13SM90_TMA_LOADENS16_INS17_ILi2ELi4ELi3EEES1A_NSX_INS5_IJS1B_SF_EEENS5_IJSF_SC_EEEEEEENS4_39AutoVectorizingCopyWithAssumedAlignmentILi128EEENS4_14SM90_TMA_STOREES24_S26_S26_EEEvvEEEEvNT_6ParamsE)
        .other          _ZN7cutlass13device_kernelINS_4gemm6kernel13GemmUniversalIN4cute5tupleIJiiiiEEENS1_10collective13CollectiveMmaINS1_35MainloopSm100TmaUmmaWarpSpecializedILi4ELi2ELi4ENS5_IJNS4_1CILi2EEESB_NSA_ILi1EEEEEEEENS5_IJNSA_ILi64EEENSA_ILi256EEENSA_ILi128EEEEEENS_12float_e5m2_tENS5_IJlSC_lEEESJ_SK_NS4_8TiledMMAINS4_8MMA_AtomIJNS4_10MMA_TraitsINS4_19SM100_MMA_F8F6F4_SSEJSJ_SJ_fSF_SG_NS4_17integral_constantINS4_4UMMA5MajorELSR_0EEESS_NSP_INSQ_7ScaleInELST_0EEESU_EEEEEENS4_6LayoutINS5_IJSC_SC_SC_EEENS5_IJNSA_ILi0EEESZ_SZ_EEEEENS5_IJNS4_10UnderscoreES12_S12_EEEEENS4_23SM90_TMA_LOAD_MULTICASTENS4_14ComposedLayoutINS4_7SwizzleILi3ELi4ELi3EEENS4_18smem_ptr_flag_bitsILi8EEENSX_INS5_IJNSA_ILi8EEESH_EEENS5_IJSH_SC_EEEEEEEvNS4_8identityES15_S1F_vS1G_EENS_8epilogue10collective18CollectiveEpilogueINS1I_23Sm100TmaWarpSpecializedILi4ELi2ELi32ELb0ELb0EEEJSI_NS5_IJNSX_ISF_SC_EES1N_EEESJ_SK_SJ_SK_NS1I_6fusion15FusionCallbacksIS1M_NS1P_17LinearCombinationISJ_fSJ_fLNS_15FloatRoundStyleE2EEESI_S1O_JEEENS4_5SM1004TMEM4LOAD26SM100_TMEM_LOAD_16dp32b32xENS4_13SM90_TMA_LOADENS16_INS17_ILi2ELi4ELi3EEES1A_NSX_INS5_IJS1B_SF_EEENS5_IJSF_SC_EEEEEEENS4_39AutoVectorizingCopyWithAssumedAlignmentILi128EEENS4_14SM90_TMA_STOREES24_S26_S26_EEEvvEEEEvNT_6ParamsE,@"STO_CUDA_ENTRY STV_DEFAULT"
_ZN7cutlass13device_kernelINS_4gemm6kernel13GemmUniversalIN4cute5tupleIJiiiiEEENS1_10collective13CollectiveMmaINS1_35MainloopSm100TmaUmmaWarpSpecializedILi4ELi2ELi4ENS5_IJNS4_1CILi2EEESB_NSA_ILi1EEEEEEEENS5_IJNSA_ILi64EEENSA_ILi256EEENSA_ILi128EEEEEENS_12float_e5m2_tENS5_IJlSC_lEEESJ_SK_NS4_8TiledMMAINS4_8MMA_AtomIJNS4_10MMA_TraitsINS4_19SM100_MMA_F8F6F4_SSEJSJ_SJ_fSF_SG_NS4_17integral_constantINS4_4UMMA5MajorELSR_0EEESS_NSP_INSQ_7ScaleInELST_0EEESU_EEEEEENS4_6LayoutINS5_IJSC_SC_SC_EEENS5_IJNSA_ILi0EEESZ_SZ_EEEEENS5_IJNS4_10UnderscoreES12_S12_EEEEENS4_23SM90_TMA_LOAD_MULTICASTENS4_14ComposedLayoutINS4_7SwizzleILi3ELi4ELi3EEENS4_18smem_ptr_flag_bitsILi8EEENSX_INS5_IJNSA_ILi8EEESH_EEENS5_IJSH_SC_EEEEEEEvNS4_8identityES15_S1F_vS1G_EENS_8epilogue10collective18CollectiveEpilogueINS1I_23Sm100TmaWarpSpecializedILi4ELi2ELi32ELb0ELb0EEEJSI_NS5_IJNSX_ISF_SC_EES1N_EEESJ_SK_SJ_SK_NS1I_6fusion15FusionCallbacksIS1M_NS1P_17LinearCombinationISJ_fSJ_fLNS_15FloatRoundStyleE2EEESI_S1O_JEEENS4_5SM1004TMEM4LOAD26SM100_TMEM_LOAD_16dp32b32xENS4_13SM90_TMA_LOADENS16_INS17_ILi2ELi4ELi3EEES1A_NSX_INS5_IJS1B_SF_EEENS5_IJSF_SC_EEEEEEENS4_39AutoVectorizingCopyWithAssumedAlignmentILi128EEENS4_14SM90_TMA_STOREES24_S26_S26_EEEvvEEEEvNT_6ParamsE:
[----:B------:R-:W1:Y:S01]  /*0000*/  LDC R1, c[0x0][0x37c] ;  /* 0x0000df00ff017b82 */ /* 0x000e620000000800 */
[----:B------:R-:W2:Y:S01]  /*0010*/  S2R R95, SR_TID.X ;  /* 0x00000000005f7919 */ /* 0x000ea20000002100 */
[----:B------:R-:W3:Y:S01]  /*0020*/  LDCU.64 UR8, c[0x0][0x890] ;  /* 0x00011200ff0877ac */ /* 0x000ee20008000a00 */
[----:B------:R-:W-:Y:S02]  /*0030*/  PRMT R85, RZ, 0x7610, R85 ;  /* 0x00007610ff557816 */ /* 0x000fe40000000055 */
[----:B------:R-:W-:Y:S01]  /*0040*/  ELECT P3, URZ, PT ;  /* 0x0000000000ff782f */ /* 0x000fe20003860000 */
[----:B---3--:R-:W-:-:S04]  /*0050*/  UISETP.NE.U32.AND UP0, UPT, UR8, URZ, UPT ;  /* 0x000000ff0800728c */ /* 0x008fc8000bf05070 */
[----:B------:R-:W-:Y:S01]  /*0060*/  UISETP.NE.AND.EX UP0, UPT, UR9, URZ, UPT, UP0 ;  /* 0x000000ff0900728c */ /* 0x000fe2000bf05300 */
[----:B--2---:R-:W-:-:S05]  /*0070*/  SHF.R.U32.HI R86, RZ, 0x5, R95 ;  /* 0x00000005ff567819 */ /* 0x004fca000001165f */
[----:B------:R-:W2:Y:S02]  /*0080*/  SHFL.IDX PT, R0, R86, RZ, 0x1f ;  /* 0x00001fff56007589 */ /* 0x000ea400000e0000 */
[----:B--2---:R-:W-:Y:S01]  /*0090*/  R2UR UR17, R0 ;  /* 0x00000000001172ca */ /* 0x004fe200000e0000 */
[----:B-1----:R-:W-:-:S14]  /*00a0*/  BRA.U UP0, `(.L_x_0) ;  /* 0x0000000100307547 */ /* 0x002fdc000b800000 */
[----:B------:R-:W1:Y:S02]  /*00b0*/  LDCU.64 UR4, c[0x0][0x888] ;  /* 0x00011100ff0477ac */ /* 0x000e640008000a00 */
[----:B-1----:R-:W-:-:S04]  /*00c0*/  UISETP.NE.U32.AND UP0, UPT, UR4, URZ, UPT ;  /* 0x000000ff0400728c */ /* 0x002fc8000bf05070 */
[----:B------:R-:W-:-:S09]  /*00d0*/  UISETP.NE.AND.EX UP0, UPT, UR5, URZ, UPT, UP0 ;  /* 0x000000ff0500728c */ /* 0x000fd2000bf05300 */
[----:B------:R-:W-:Y:S05]  /*00e0*/  BRA.U !UP0, `(.L_x_1) ;  /* 0x0000000108147547 */ /* 0x000fea000b800000 */
[----:B------:R-:W1:Y:S01]  /*00f0*/  LDC.64 R2, c[0x0][0x888] ;  /* 0x00022200ff027b82 */ /* 0x000e620000000a00 */
[----:B------:R-:W1:Y:S02]  /*0100*/  LDCU.64 UR4, c[0x0][0x358] ;  /* 0x00006b00ff0477ac */ /* 0x000e640008000a00 */
[----:B-1----:R1:W5:Y:S01]  /*0110*/  LDG.E R41, desc[UR4][R2.64] ;  /* 0x0000000402297981 */ /* 0x002362000c1e1900 */
[----:B------:R-:W-:Y:S01]  /*0120*/  HFMA2 R85, -RZ, RZ, 0, 5.9604644775390625e-08 ;  /* 0x00000001ff557431 */ /* 0x000fe200000001ff */
[----:B------:R-:W-:Y:S05]  /*0130*/  BRA `(.L_x_0) ;  /* 0x00000000000c7947 */ /* 0x000fea0003800000 */
.L_x_1:
[----:B------:R-:W1:Y:S01]  /*0140*/  LDCU UR4, c[0x0][0x880] ;  /* 0x00011000ff0477ac */ /* 0x000e620008000800 */
[----:B------:R-:W-:Y:S01]  /*0150*/  HFMA2 R85, -RZ, RZ, 0, 5.9604644775390625e-08 ;  /* 0x00000001ff557431 */ /* 0x000fe200000001ff */
[----:B-1----:R-:W-:-:S07]  /*0160*/  MOV R41, UR4 ;  /* 0x0000000400297c02 */ /* 0x002fce0008000f00 */
.L_x_0:
[----:B------:R-:W2:Y:S02]  /*0170*/  LDCU.64 UR4, c[0x0][0x8b0] ;  /* 0x00011600ff0477ac */ /* 0x000ea40008000a00 */
[----:B--2---:R-:W-:-:S04]  /*0180*/  UISETP.NE.U32.AND UP0, UPT, UR4, URZ, UPT ;  /* 0x000000ff0400728c */ /* 0x004fc8000bf05070 */
[----:B------:R-:W-:-:S09]  /*0190*/  UISETP.NE.AND.EX UP0, UPT, UR5, URZ, UPT, UP0 ;  /* 0x000000ff0500728c */ /* 0x000fd2000bf05300 */
[----:B------:R-:W-:Y:S05]  /*01a0*/  BRA.U UP0, `(.L_x_2) ;  /* 0x0000000100287547 */ /* 0x000fea000b800000 */
[----:B------:R-:W2:Y:S02]  /*01b0*/  LDCU.64 UR4, c[0x0][0x8a8] ;  /* 0x00011500ff0477ac */ /* 0x000ea40008000a00 */
[----:B--2---:R-:W-:-:S04]  /*01c0*/  UISETP.NE.U32.AND UP0, UPT, UR4, URZ, UPT ;  /* 0x000000ff0400728c */ /* 0x004fc8000bf05070 */
[----:B------:R-:W-:-:S09]  /*01d0*/  UISETP.NE.AND.EX UP0, UPT, UR5, URZ, UPT, UP0 ;  /* 0x000000ff0500728c */ /* 0x000fd2000bf05300 */
[----:B------:R-:W-:Y:S05]  /*01e0*/  BRA.U !UP0, `(.L_x_3) ;  /* 0x0000000108107547 */ /* 0x000fea000b800000 */
[----:B------:R-:W2:Y:S01]  /*01f0*/  LDC.64 R38, c[0x0][0x8a8] ;  /* 0x00022a00ff267b82 */ /* 0x000ea20000000a00 */
[----:B------:R-:W2:Y:S02]  /*0200*/  LDCU.64 UR4, c[0x0][0x358] ;  /* 0x00006b00ff0477ac */ /* 0x000ea40008000a00 */
[----:B--2---:R2:W5:Y:S01]  /*0210*/  LDG.E R38, desc[UR4][R38.64] ;  /* 0x0000000426267981 */ /* 0x004562000c1e1900 */
[----:B------:R-:W-:Y:S05]  /*0220*/  BRA `(.L_x_2) ;  /* 0x0000000000087947 */ /* 0x000fea0003800000 */
.L_x_3:
[----:B------:R-:W2:Y:S02]  /*0230*/  LDCU UR4, c[0x0][0x8a0] ;  /* 0x00011400ff0477ac */ /* 0x000ea40008000800 */
[----:B--2---:R-:W-:Y:S02]  /*0240*/  MOV R38, UR4 ;  /* 0x0000000400267c02 */ /* 0x004fe40008000f00 */
.L_x_2:
[----:B------:R-:W-:Y:S01]  /*0250*/  IMAD.U32 R0, RZ, RZ, UR17 ;  /* 0x00000011ff007e24 */ /* 0x000fe2000f8e00ff */
[----:B------:R-:W-:Y:S04]  /*0260*/  BSSY.RECONVERGENT B0, `(.L_x_4) ;  /* 0x000000c000007945 */ /* 0x000fe80003800200 */
[C---:B------:R-:W-:Y:S02]  /*0270*/  ISETP.NE.OR P1, PT, R0.reuse, 0x1, !P3 ;  /* 0x000000010000780c */ /* 0x040fe40005f25670 */
[----:B------:R-:W-:-:S11]  /*0280*/  ISETP.NE.OR P0, PT, R0, 0x3, !P3 ;  /* 0x000000030000780c */ /* 0x000fd60005f05670 */
[----:B------:R-:W-:Y:S05]  /*0290*/  @P1 BRA `(.L_x_5) ;  /* 0x0000000000201947 */ /* 0x000fea0003800000 */
[----:B------:R-:W3:Y:S02]  /*02a0*/  LDCU.64 UR4, c[0x0][0x348] ;  /* 0x00006900ff0477ac */ /* 0x000ee40008000a00 */
[----:B---3--:R-:W-:Y:S02]  /*02b0*/  UIADD3 UR6, UP1, UPT, UR4, 0x80, URZ ;  /* 0x0000008004067890 */ /* 0x008fe4000ff3e0ff */
[----:B------:R-:W-:Y:S02]  /*02c0*/  UIADD3 UR4, UP0, UPT, UR4, 0x180, URZ ;  /* 0x0000018004047890 */ /* 0x000fe4000ff1e0ff */
[----:B------:R-:W-:Y:S02]  /*02d0*/  UIADD3.X UR7, UPT, UPT, URZ, UR5, URZ, UP1, !UPT ;  /* 0x00000005ff077290 */ /* 0x000fe40008ffe4ff */
[----:B------:R-:W-:-:S07]  /*02e0*/  UIADD3.X UR5, UPT, UPT, URZ, UR5, URZ, UP0, !UPT ;  /* 0x00000005ff057290 */ /* 0x000fce00087fe4ff */
[----:B------:R3:W-:Y:S02]  /*02f0*/  UTMACCTL.PF [UR6] ;  /* 0x00000000060079b9 */ /* 0x0007e40008040000 */
[----:B------:R3:W-:Y:S02]  /*0300*/  UTMACCTL.PF [UR4] ;  /* 0x00000000040079b9 */ /* 0x0007e40008040000 */
[----:B---3--:R-:W-:Y:S01]  /*0310*/  NOP ;  /* 0x0000000000007918 */ /* 0x008fe20000000000 */
.L_x_5:
[----:B------:R-:W-:Y:S05]  /*0320*/  BSYNC.RECONVERGENT B0 ;  /* 0x0000000000007941 */ /* 0x000fea0003800200 */
.L_x_4:
[----:B------:R-:W-:Y:S04]  /*0330*/  BSSY.RECONVERGENT B0, `(.L_x_6) ;  /* 0x000000a000007945 */ /* 0x000fe80003800200 */
        /* <DEDUP_REMOVED lines=9> */
.L_x_7:
[----:B------:R-:W-:Y:S05]  /*03d0*/  BSYNC.RECONVERGENT B0 ;  /* 0x0000000000007941 */ /* 0x000fea0003800200 */
.L_x_6:
[----:B------:R-:W3:Y:S01]  /*03e0*/  LDCU.64 UR4, c[0x0][0x888] ;  /* 0x00011100ff0477ac */ /* 0x000ee20008000a00 */
[----:B------:R-:W-:Y:S02]  /*03f0*/  UISETP.EQ.U32.AND UP1, UPT, UR8, URZ, UPT ;  /* 0x000000ff0800728c */ /* 0x000fe4000bf22070 */
[----:B------:R-:W-:Y:S02]  /*0400*/  UPLOP3.LUT UP3, UPT, UPT, UPT, UPT, 0x80, 0x8 ;  /* 0x000000000008789c */ /* 0x000fe40003f6f070 */
[----:B---3--:R-:W-:-:S04]  /*0410*/  UISETP.NE.U32.AND UP0, UPT, UR4, URZ, UPT ;  /* 0x000000ff0400728c */ /* 0x008fc8000bf05070 */
[----:B------:R-:W-:-:S04]  /*0420*/  UISETP.NE.AND.EX UP0, UPT, UR5, URZ, UPT, UP0 ;  /* 0x000000ff0500728c */ /* 0x000fc8000bf05300 */
[----:B------:R-:W-:-:S04]  /*0430*/  UISETP.EQ.OR.EX UP2, UPT, UR9, URZ, !UP0, UP1 ;  /* 0x000000ff0900728c */ /* 0x000fc8000c742710 */
[----:B------:R-:W-:-:S06]  /*0440*/  UP2UR UR4, UPR, URZ, 0x4 ;  /* 0x00000004ff047883 */ /* 0x000fcc0008000000 */
[----:B------:R-:W-:Y:S01]  /*0450*/  MOV R88, UR4 ;  /* 0x0000000400587c02 */ /* 0x000fe20008000f00 */
[----:B------:R-:W-:Y:S06]  /*0460*/  BRA.U !UP2, `(.L_x_8) ;  /* 0x000000010a207547 */ /* 0x000fec000b800000 */
[----:B------:R-:W-:Y:S01]  /*0470*/  UISETP.NE.U32.AND UP1, UPT, UR8, URZ, UPT ;  /* 0x000000ff0800728c */ /* 0x000fe2000bf25070 */
[----:B-----5:R-:W-:Y:S01]  /*0480*/  FSETP.NEU.AND P0, PT, R41, RZ, PT ;  /* 0x000000ff2900720b */ /* 0x020fe20003f0d000 */
[----:B------:R-:W-:Y:S02]  /*0490*/  USEL UR4, URZ, 0xffffffff, UP0 ;  /* 0xffffffffff047887 */ /* 0x000fe40008000000 */
[----:B------:R-:W-:-:S10]  /*04a0*/  UISETP.NE.AND.EX UP1, UPT, UR9, URZ, UPT, UP1 ;  /* 0x000000ff0900728c */ /* 0x000fd4000bf25310 */
[----:B------:R-:W-:Y:S01]  /*04b0*/  VOTEU.ANY UP0, P0 ;  /* 0x0000000000ff7886 */ /* 0x000fe20000000100 */
[----:B------:R-:W-:-:S04]  /*04c0*/  @!UP1 USEL UR4, URZ, 0xffffffff, UP0 ;  /* 0xffffffffff049887 */ /* 0x000fc80008000000 */
[----:B------:R-:W-:-:S04]  /*04d0*/  ULOP3.LUT UR4, UR4, 0x1, URZ, 0xc0, !UPT ;  /* 0x0000000104047892 */ /* 0x000fc8000f8ec0ff */
[----:B------:R-:W-:-:S11]  /*04e0*/  UISETP.NE.U32.AND UP3, UPT, UR4, 0x1, UPT ;  /* 0x000000010400788c */ /* 0x000fd6000bf65070 */
.L_x_8:
[----:B-1----:R-:W1:Y:S01]  /*04f0*/  SHFL.IDX PT, R2, R86, RZ, 0x1f ;  /* 0x00001fff56027589 */ /* 0x002e6200000e0000 */
[----:B------:R-:W-:-:S04]  /*0500*/  UISETP.NE.AND UP0, UPT, UR17, 0x2, UPT ;  /* 0x000000021100788c */ /* 0x000fc8000bf05270 */
[----:B------:R-:W-:Y:S01]  /*0510*/  USEL UR48, URZ, 0x1, UP0 ;  /* 0x00000001ff307887 */ /* 0x000fe20008000000 */
[----:B-1----:R-:W-:-:S13]  /*0520*/  ISETP.NE.AND P0, PT, R2, RZ, PT ;  /* 0x000000ff0200720c */ /* 0x002fda0003f05270 */
[----:B------:R-:W-:Y:S05]  /*0530*/  @P0 BRA `(.L_x_9) ;  /* 0x0000000000580947 */ /* 0x000fea0003800000 */
[----:B------:R-:W1:Y:S01]  /*0540*/  S2UR UR4, SR_CgaCtaId ;  /* 0x00000000000479c3 */ /* 0x000e620000008800 */
[----:B------:R-:W-:Y:S01]  /*0550*/  UMOV UR5, 0x400 ;  /* 0x0000040000057882 */ /* 0x000fe20000000000 */
[----:B------:R-:W-:Y:S01]  /*0560*/  UMOV UR8, 0x1 ;  /* 0x0000000100087882 */ /* 0x000fe20000000000 */
[----:B------:R-:W-:Y:S01]  /*0570*/  UMOV UR6, 0x3 ;  /* 0x0000000300067882 */ /* 0x000fe20000000000 */
[----:B------:R-:W-:-:S04]  /*0580*/  UIADD3 UR8, UPT, UPT, -UR8, 0x100000, URZ ;  /* 0x0010000008087890 */ /* 0x000fc8000fffe1ff */
[----:B------:R-:W-:Y:S02]  /*0590*/  USHF.L.U32 UR9, UR8, 0xb, URZ ;  /* 0x0000000b08097899 */ /* 0x000fe400080006ff */
[----:B------:R-:W-:Y:S02]  /*05a0*/  USHF.L.U32 UR8, UR8, 0x1, URZ ;  /* 0x0000000108087899 */ /* 0x000fe400080006ff */
[----:B------:R-:W-:-:S04]  /*05b0*/  UIADD3 UR6, UPT, UPT, -UR6, 0x100000, URZ ;  /* 0x0010000006067890 */ /* 0x000fc8000fffe1ff */
[----:B------:R-:W-:Y:S02]  /*05c0*/  USHF.L.U32 UR7, UR6, 0xb, URZ ;  /* 0x0000000b06077899 */ /* 0x000fe400080006ff */
[----:B------:R-:W-:Y:S01]  /*05d0*/  USHF.L.U32 UR6, UR6, 0x1, URZ ;  /* 0x0000000106067899 */ /* 0x000fe200080006ff */
[----:B------:R-:W-:Y:S01]  /*05e0*/  ELECT P0, URZ, PT ;  /* 0x0000000000ff782f */ /* 0x000fe20003800000 */
[----:B-1----:R-:W-:Y:S01]  /*05f0*/  ULEA UR4, UR4, UR5, 0x18 ;  /* 0x0000000504047291 */ /* 0x002fe2000f8ec0ff */
[----:B------:R-:W1:Y:S11]  /*0600*/  FENCE.VIEW.ASYNC.S ;  /* 0x00000000000073c6 */ /* 0x000e760000000000 */
[----:B-1----:R1:W3:Y:S01]  /*0610*/  SYNCS.EXCH.64 URZ, [UR4], UR8 ;  /* 0x0000000804ff75b2 */ /* 0x0022e20008000100 */
[----:B------:R1:W4:Y:S01]  /*0620*/  SYNCS.EXCH.64 URZ, [UR4+0x20], UR6 ;  /* 0x0000200604ff75b2 */ /* 0x0003220008000100 */
[----:B------:R1:W1:Y:S01]  /*0630*/  SYNCS.EXCH.64 URZ, [UR4+0x8], UR8 ;  /* 0x0000080804ff75b2 */ /* 0x0002620008000100 */
[----:B------:R1:W1:Y:S01]  /*0640*/  SYNCS.EXCH.64 URZ, [UR4+0x28], UR6 ;  /* 0x0000280604ff75b2 */ /* 0x0002620008000100 */
[----:B------:R1:W1:Y:S01]  /*0650*/  SYNCS.EXCH.64 URZ, [UR4+0x10], UR8 ;  /* 0x0000100804ff75b2 */ /* 0x0002620008000100 */
[----:B------:R1:W1:Y:S01]  /*0660*/  SYNCS.EXCH.64 URZ, [UR4+0x30], UR6 ;  /* 0x0000300604ff75b2 */ /* 0x0002620008000100 */
[----:B------:R1:W1:Y:S01]  /*0670*/  SYNCS.EXCH.64 URZ, [UR4+0x18], UR8 ;  /* 0x0000180804ff75b2 */ /* 0x0002620008000100 */
[----:B------:R1:W1:Y:S01]  /*0680*/  SYNCS.EXCH.64 URZ, [UR4+0x38], UR6 ;  /* 0x0000380604ff75b2 */ /* 0x0002620008000100 */
[----:B------:R-:W-:Y:S01]  /*0690*/  NOP ;  /* 0x0000000000007918 */ /* 0x000fe20000000000 */
.L_x_9:
[----:B------:R-:W2:Y:S01]  /*06a0*/  SHFL.IDX PT, R2, R86, RZ, 0x1f ;  /* 0x00001fff56027589 */ /* 0x000ea200000e0000 */
[----:B------:R-:W-:Y:S01]  /*06b0*/  NOP ;  /* 0x0000000000007918 */ /* 0x000fe20000000000 */
[----:B--2---:R-:W-:-:S13]  /*06c0*/  ISETP.NE.AND P0, PT, R2, 0x1, PT ;  /* 0x000000010200780c */ /* 0x004fda0003f05270 */
[----:B------:R-:W-:Y:S05]  /*06d0*/  @P0 BRA `(.L_x_10) ;  /* 0x0000000000580947 */ /* 0x000fea0003800000 */
[----:B-1----:R-:W1:Y:S01]  /*06e0*/  S2UR UR4, SR_CgaCtaId ;  /* 0x00000000000479c3 */ /* 0x002e620000008800 */
        /* <DEDUP_REMOVED lines=12> */
[----:B-1----:R2:W1:Y:S01]  /*07b0*/  SYNCS.EXCH.64 URZ, [UR4+0x40], UR8 ;  /* 0x0000400804ff75b2 */ /* 0x0024620008000100 */
[----:B------:R2:W1:Y:S01]  /*07c0*/  SYNCS.EXCH.64 URZ, [UR4+0x60], UR6 ;  /* 0x0000600604ff75b2 */ /* 0x0004620008000100 */
[----:B------:R2:W1:Y:S01]  /*07d0*/  SYNCS.EXCH.64 URZ, [UR4+0x48], UR8 ;  /* 0x0000480804ff75b2 */ /* 0x0004620008000100 */
[----:B------:R2:W1:Y:S01]  /*07e0*/  SYNCS.EXCH.64 URZ, [UR4+0x68], UR6 ;  /* 0x0000680604ff75b2 */ /* 0x0004620008000100 */
[----:B------:R2:W1:Y:S01]  /*07f0*/  SYNCS.EXCH.64 URZ, [UR4+0x50], UR8 ;  /* 0x0000500804ff75b2 */ /* 0x0004620008000100 */
[----:B------:R2:W1:Y:S01]  /*0800*/  SYNCS.EXCH.64 URZ, [UR4+0x70], UR6 ;  /* 0x0000700604ff75b2 */ /* 0x0004620008000100 */
[----:B------:R2:W1:Y:S01]  /*0810*/  SYNCS.EXCH.64 URZ, [UR4+0x58], UR8 ;  /* 0x0000580804ff75b2 */ /* 0x0004620008000100 */
[----:B------:R2:W1:Y:S02]  /*0820*/  SYNCS.EXCH.64 URZ, [UR4+0x78], UR6 ;  /* 0x0000780604ff75b2 */ /* 0x0004640008000100 */
[----:B--2---:R-:W-:Y:S01]  /*0830*/  NOP ;  /* 0x0000000000007918 */ /* 0x004fe20000000000 */
.L_x_10:
[----:B------:R-:W2:Y:S01]  /*0840*/  SHFL.IDX PT, R2, R86, RZ, 0x1f ;  /* 0x00001fff56027589 */ /* 0x000ea200000e0000 */
[----:B------:R-:W-:Y:S01]  /*0850*/  NOP ;  /* 0x0000000000007918 */ /* 0x000fe20000000000 */
[----:B--2---:R-:W-:-:S13]  /*0860*/  ISETP.NE.AND P0, PT, R2, 0x3, PT ;  /* 0x000000030200780c */ /* 0x004fda0003f05270 */
[----:B------:R-:W-:Y:S05]  /*0870*/  @P0 BRA `(.L_x_11) ;  /* 0x0000000000300947 */ /* 0x000fea0003800000 */
[----:B-1----:R-:W1:Y:S01]  /*0880*/  S2UR UR6, SR_CgaCtaId ;  /* 0x00000000000679c3 */ /* 0x002e620000008800 */
[----:B------:R-:W-:Y:S01]  /*0890*/  UMOV UR4, 0x400 ;  /* 0x0000040000047882 */ /* 0x000fe20000000000 */
[----:B------:R-:W-:Y:S01]  /*08a0*/  UMOV UR5, 0x20 ;  /* 0x0000002000057882 */ /* 0x000fe20000000000 */
[----:B------:R-:W-:Y:S01]  /*08b0*/  ELECT P0, URZ, PT ;  /* 0x0000000000ff782f */ /* 0x000fe20003800000 */
[----:B-1----:R-:W-:Y:S02]  /*08c0*/  ULEA UR6, UR6, UR4, 0x18 ;  /* 0x0000000406067291 */ /* 0x002fe4000f8ec0ff */
[----:B------:R-:W-:-:S04]  /*08d0*/  UIADD3 UR4, UPT, UPT, -UR5, 0x100000, URZ ;  /* 0x0010000005047890 */ /* 0x000fc8000fffe1ff */
[----:B------:R-:W-:Y:S02]  /*08e0*/  USHF.L.U32 UR5, UR4, 0xb, URZ ;  /* 0x0000000b04057899 */ /* 0x000fe400080006ff */
[----:B------:R-:W-:Y:S01]  /*08f0*/  USHF.L.U32 UR4, UR4, 0x1, URZ ;  /* 0x0000000104047899 */ /* 0x000fe200080006ff */
[----:B------:R-:W1:Y:S11]  /*0900*/  FENCE.VIEW.ASYNC.S ;  /* 0x00000000000073c6 */ /* 0x000e760000000000 */
[----:B-1----:R2:W1:Y:S01]  /*0910*/  SYNCS.EXCH.64 URZ, [UR6+0x80], UR4 ;  /* 0x0000800406ff75b2 */ /* 0x0024620008000100 */
[----:B------:R2:W1:Y:S02]  /*0920*/  SYNCS.EXCH.64 URZ, [UR6+0x88], UR4 ;  /* 0x0000880406ff75b2 */ /* 0x0004640008000100 */
[----:B--2---:R-:W-:Y:S01]  /*0930*/  NOP ;  /* 0x0000000000007918 */ /* 0x004fe20000000000 */
.L_x_11:
[----:B------:R-:W2:Y:S01]  /*0940*/  SHFL.IDX PT, R2, R86, RZ, 0x1f ;  /* 0x00001fff56027589 */ /* 0x000ea200000e0000 */
[----:B------:R-:W-:Y:S01]  /*0950*/  NOP ;  /* 0x0000000000007918 */ /* 0x000fe20000000000 */
[----:B--2---:R-:W-:-:S13]  /*0960*/  ISETP.NE.AND P0, PT, R2, 0x4, PT ;  /* 0x000000040200780c */ /* 0x004fda0003f05270 */
[----:B------:R-:W-:Y:S05]  /*0970*/  @P0 BRA `(.L_x_12) ;  /* 0x00000000004c0947 */ /* 0x000fea0003800000 */
[----:B-1----:R-:W1:Y:S01]  /*0980*/  S2UR UR6, SR_CgaCtaId ;  /* 0x00000000000679c3 */ /* 0x002e620000008800 */
[----:B------:R-:W-:Y:S01]  /*0990*/  UMOV UR4, 0x3a0 ;  /* 0x000003a000047882 */ /* 0x000fe20000000000 */
[----:B------:R-:W-:Y:S01]  /*09a0*/  UMOV UR5, 0x400 ;  /* 0x0000040000057882 */ /* 0x000fe20000000000 */
[----:B------:R-:W-:Y:S01]  /*09b0*/  USEL UR4, UR4, 0x320, UP3 ;  /* 0x0000032004047887 */ /* 0x000fe20009800000 */
[----:B------:R-:W-:Y:S01]  /*09c0*/  UMOV UR8, 0x1 ;  /* 0x0000000100087882 */ /* 0x000fe20000000000 */
[----:B------:R-:W-:Y:S01]  /*09d0*/  ELECT P0, URZ, PT ;  /* 0x0000000000ff782f */ /* 0x000fe20003800000 */
[----:B------:R-:W-:-:S04]  /*09e0*/  UIADD3 UR8, UPT, UPT, -UR8, 0x100000, URZ ;  /* 0x0010000008087890 */ /* 0x000fc8000fffe1ff */
[----:B------:R-:W-:Y:S02]  /*09f0*/  USHF.L.U32 UR9, UR8, 0xb, URZ ;  /* 0x0000000b08097899 */ /* 0x000fe400080006ff */
[----:B------:R-:W-:Y:S02]  /*0a00*/  USHF.L.U32 UR8, UR8, 0x1, URZ ;  /* 0x0000000108087899 */ /* 0x000fe400080006ff */
[----:B-1----:R-:W-:Y:S02]  /*0a10*/  ULEA UR6, UR6, UR5, 0x18 ;  /* 0x0000000506067291 */ /* 0x002fe4000f8ec0ff */
[----:B------:R-:W-:-:S04]  /*0a20*/  UIADD3 UR4, UPT, UPT, -UR4, 0x100000, URZ ;  /* 0x0010000004047890 */ /* 0x000fc8000fffe1ff */
[----:B------:R-:W-:Y:S02]  /*0a30*/  USHF.L.U32 UR5, UR4, 0xb, URZ ;  /* 0x0000000b04057899 */ /* 0x000fe400080006ff */
[----:B------:R-:W-:Y:S01]  /*0a40*/  USHF.L.U32 UR4, UR4, 0x1, URZ ;  /* 0x0000000104047899 */ /* 0x000fe200080006ff */
[----:B------:R-:W1:Y:S03]  /*0a50*/  FENCE.VIEW.ASYNC.S ;  /* 0x00000000000073c6 */ /* 0x000e660000000000 */
[----:B-1----:R2:W1:Y:S08]  /*0a60*/  SYNCS.EXCH.64 URZ, [UR6+0x90], UR8 ;  /* 0x0000900806ff75b2 */ /* 0x0024700008000100 */
[----:B------:R2:W1:Y:S01]  /*0a70*/  SYNCS.EXCH.64 URZ, [UR6+0xa0], UR4 ;  /* 0x0000a00406ff75b2 */ /* 0x0004620008000100 */
[----:B------:R2:W1:Y:S01]  /*0a80*/  SYNCS.EXCH.64 URZ, [UR6+0x98], UR8 ;  /* 0x0000980806ff75b2 */ /* 0x0004620008000100 */
[----:B------:R2:W1:Y:S02]  /*0a90*/  SYNCS.EXCH.64 URZ, [UR6+0xa8], UR4 ;  /* 0x0000a80406ff75b2 */ /* 0x0004640008000100 */
[----:B--2---:R-:W-:Y:S01]  /*0aa0*/  NOP ;  /* 0x0000000000007918 */ /* 0x004fe20000000000 */
.L_x_12:
        /* <DEDUP_REMOVED lines=26> */
.L_x_13:
[----:B------:R-:W2:Y:S01]  /*0c50*/  SHFL.IDX PT, R2, R86, RZ, 0x1f ;  /* 0x00001fff56027589 */ /* 0x000ea200000e0000 */
[----:B------:R-:W-:Y:S01]  /*0c60*/  NOP ;  /* 0x0000000000007918 */ /* 0x000fe20000000000 */
[----:B--2---:R-:W-:-:S13]  /*0c70*/  ISETP.NE.AND P0, PT, R2, 0x3, PT ;  /* 0x000000030200780c */ /* 0x004fda0003f05270 */
[----:B------:R-:W-:Y:S05]  /*0c80*/  @P0 BRA `(.L_x_14) ;  /* 0x0000000000380947 */ /* 0x000fea0003800000 */
[----:B------:R-:W2:Y:S01]  /*0c90*/  S2UR UR5, SR_CgaCtaId ;  /* 0x00000000000579c3 */ /* 0x000ea20000008800 */
[----:B-1----:R-:W-:Y:S01]  /*0ca0*/  UMOV UR4, 0x400 ;  /* 0x0000040000047882 */ /* 0x002fe20000000000 */
[----:B------:R-:W-:Y:S01]  /*0cb0*/  UMOV UR6, 0x20 ;  /* 0x0000002000067882 */ /* 0x000fe20000000000 */
[----:B------:R-:W-:Y:S01]  /*0cc0*/  ELECT P0, URZ, PT ;  /* 0x0000000000ff782f */ /* 0x000fe20003800000 */
[----:B------:R-:W-:-:S04]  /*0cd0*/  UIADD3 UR6, UPT, UPT, -UR6, 0x100000, URZ ;  /* 0x0010000006067890 */ /* 0x000fc8000fffe1ff */
[----:B------:R-:W-:Y:S02]  /*0ce0*/  USHF.L.U32 UR7, UR6, 0xb, URZ ;  /* 0x0000000b06077899 */ /* 0x000fe400080006ff */
[----:B------:R-:W-:Y:S02]  /*0cf0*/  USHF.L.U32 UR6, UR6, 0x1, URZ ;  /* 0x0000000106067899 */ /* 0x000fe400080006ff */
[----:B--2---:R-:W-:Y:S01]  /*0d00*/  ULEA UR4, UR5, UR4, 0x18 ;  /* 0x0000000405047291 */ /* 0x004fe2000f8ec0ff */
[----:B------:R-:W1:Y:S11]  /*0d10*/  FENCE.VIEW.ASYNC.S ;  /* 0x00000000000073c6 */ /* 0x000e760000000000 */
[----:B-1----:R2:W1:Y:S01]  /*0d20*/  SYNCS.EXCH.64 URZ, [UR4+0xf0], UR6 ;  /* 0x0000f00604ff75b2 */ /* 0x0024620008000100 */
[----:B------:R2:W1:Y:S01]  /*0d30*/  SYNCS.EXCH.64 URZ, [UR4+0x100], UR6 ;  /* 0x0001000604ff75b2 */ /* 0x0004620008000100 */
[----:B------:R2:W1:Y:S01]  /*0d40*/  SYNCS.EXCH.64 URZ, [UR4+0xf8], UR6 ;  /* 0x0000f80604ff75b2 */ /* 0x0004620008000100 */
[----:B------:R2:W1:Y:S02]  /*0d50*/  SYNCS.EXCH.64 URZ, [UR4+0x108], UR6 ;  /* 0x0001080604ff75b2 */ /* 0x0004640008000100 */
[----:B--2---:R-:W-:Y:S01]  /*0d60*/  NOP ;  /* 0x0000000000007918 */ /* 0x004fe20000000000 */
.L_x_14:
[----:B-1----:R-:W1:Y:S01]  /*0d70*/  LDCU UR4, c[0x0][0x36c] ;  /* 0x00006d80ff0477ac */ /* 0x002e620008000800 */
[----:B------:R-:W-:Y:S01]  /*0d80*/  ISETP.NE.OR P3, PT, R0, 0x2, !P3 ;  /* 0x000000020000780c */ /* 0x000fe20005f65670 */
[----:B------:R-:W-:Y:S01]  /*0d90*/  NOP ;  /* 0x0000000000007918 */ /* 0x000fe20000000000 */
[----:B------:R-:W-:Y:S01]  /*0da0*/  LOP3.LUT R0, R95, 0x1f, RZ, 0xc0, !PT ;  /* 0x0000001f5f007812 */ /* 0x000fe200078ec0ff */
[----:B------:R-:W-:Y:S02]  /*0db0*/  UISETP.NE.AND UP4, UPT, UR17, URZ, UPT ;  /* 0x000000ff1100728c */ /* 0x000fe4000bf85270 */
[----:B-1----:R-:W-:-:S09]  /*0dc0*/  UISETP.EQ.U32.AND UP5, UPT, UR4, 0x1, UPT ;  /* 0x000000010400788c */ /* 0x002fd2000bfa2070 */
[----:B------:R-:W-:Y:S05]  /*0dd0*/  BRA.U !UP5, `(.L_x_15) ;  /* 0x000000010d087547 */ /* 0x000fea000b800000 */
[----:B---34-:R-:W-:Y:S01]  /*0de0*/  UCGABAR_ARV ;  /* 0x00000000000079c7 */ /* 0x018fe20008000000 */
[----:B------:R-:W-:Y:S05]  /*0df0*/  BRA `(.L_x_16) ;  /* 0x0000000000047947 */ /* 0x000fea0003800000 */
.L_x_15:
[----:B---34-:R-:W-:Y:S01]  /*0e00*/  NOP ;  /* 0x0000000000007918 */ /* 0x018fe20000000000 */
.L_x_16:
[----:B------:R-:W1:Y:S01]  /*0e10*/  S2UR UR16, SR_CTAID.X ;  /* 0x00000000001079c3 */ /* 0x000e620000002500 */
[----:B------:R-:W-:-:S05]  /*0e20*/  CS2R.32 R87, SR_CgaSize ;  /* 0x0000000000577805 */ /* 0x000fca0000008a00 */
[----:B------:R-:W-:-:S05]  /*0e30*/  IMAD R87, R87, -0xa0, RZ ;  /* 0xffffff6057577824 */ /* 0x000fca00078e02ff */
[----:B------:R-:W-:-:S14]  /*0e40*/  R2UR UR5, R87 ;  /* 0x00000000570572ca */ /* 0x000fdc00000e0000 */
[----:B------:R-:W2:Y:S01]  /*0e50*/  LDCU UR5, c[0x0][UR5+0x2b0] ;  /* 0x00005600050577ac */ /* 0x000ea20008000800 */
[----:B------:R-:W-:-:S05]  /*0e60*/  CS2R.32 R87, SR_CgaSize ;  /* 0x0000000000577805 */ /* 0x000fca0000008a00 */
[----:B------:R-:W-:-:S05]  /*0e70*/  IMAD R87, R87, -0xa0, RZ ;  /* 0xffffff6057577824 */ /* 0x000fca00078e02ff */
[----:B------:R-:W-:-:S14]  /*0e80*/  R2UR UR4, R87 ;  /* 0x00000000570472ca */ /* 0x000fdc00000e0000 */
[----:B------:R-:W3:Y:S01]  /*0e90*/  LDCU UR4, c[0x0][UR4+0x2b4] ;  /* 0x00005680040477ac */ /* 0x000ee20008000800 */
[----:B------:R-:W4:Y:S01]  /*0ea0*/  S2UR UR20, SR_CTAID.Y ;  /* 0x00000000001479c3 */ /* 0x000f220000002600 */
[----:B------:R-:W-:-:S05]  /*0eb0*/  CS2R.32 R87, SR_CgaSize ;  /* 0x0000000000577805 */ /* 0x000fca0000008a00 */
[----:B------:R-:W-:-:S05]  /*0ec0*/  IMAD R87, R87, -0xa0, RZ ;  /* 0xffffff6057577824 */ /* 0x000fca00078e02ff */
[----:B------:R-:W-:-:S14]  /*0ed0*/  R2UR UR7, R87 ;  /* 0x00000000570772ca */ /* 0x000fdc00000e0000 */
[----:B------:R-:W3:Y:S01]  /*0ee0*/  LDCU UR7, c[0x0][UR7+0x2a4] ;  /* 0x00005480070777ac */ /* 0x000ee20008000800 */
[----:B------:R-:W-:-:S05]  /*0ef0*/  CS2R.32 R87, SR_CgaSize ;  /* 0x0000000000577805 */ /* 0x000fca0000008a00 */
[----:B------:R-:W-:-:S05]  /*0f00*/  IMAD R87, R87, -0xa0, RZ ;  /* 0xffffff6057577824 */ /* 0x000fca00078e02ff */
[----:B------:R-:W-:-:S14]  /*0f10*/  R2UR UR59, R87 ;  /* 0x00000000573b72ca */ /* 0x000fdc00000e0000 */
[----:B------:R-:W3:Y:S01]  /*0f20*/  LDCU UR59, c[0x0][UR59+0x2a0] ;  /* 0x000054003b3b77ac */ /* 0x000ee20008000800 */
[----:B------:R-:W3:Y:S01]  /*0f30*/  S2UR UR8, SR_CgaCtaId ;  /* 0x00000000000879c3 */ /* 0x000ee20000008800 */
[----:B------:R-:W3:Y:S01]  /*0f40*/  LDCU UR21, c[0x0][0xb24] ;  /* 0x00016480ff1577ac */ /* 0x000ee20008000800 */
[----:B------:R-:W3:Y:S01]  /*0f50*/  LDCU UR42, c[0x0][0xb24] ;  /* 0x00016480ff2a77ac */ /* 0x000ee20008000800 */
[----:B-1----:R-:W-:Y:S01]  /*0f60*/  I2FP.F32.U32 R3, UR16 ;  /* 0x0000001000037c45 */ /* 0x002fe20008201000 */
[----:B------:R-:W1:Y:S04]  /*0f70*/  LDCU UR29, c[0x0][0xb30] ;  /* 0x00016600ff1d77ac */ /* 0x000e680008000800 */
[----:B--2---:R-:W-:Y:S01]  /*0f80*/  FMUL R3, R3, UR5 ;  /* 0x0000000503037c20 */ /* 0x004fe20008400000 */
[----:B------:R-:W-:Y:S01]  /*0f90*/  UMOV UR34, 0x5 ;  /* 0x0000000500227882 */ /* 0x000fe20000000000 */
[----:B----4-:R-:W-:-:S04]  /*0fa0*/  I2FP.F32.U32 R2, UR20 ;  /* 0x0000001400027c45 */ /* 0x010fc80008201000 */
[----:B------:R-:W2:Y:S01]  /*0fb0*/  F2I.U32.TRUNC.NTZ R3, R3 ;  /* 0x0000000300037305 */ /* 0x000ea2000020f000 */
[----:B---3--:R-:W-:Y:S01]  /*0fc0*/  FMUL R2, R2, UR4 ;  /* 0x0000000402027c20 */ /* 0x008fe20008400000 */
[----:B------:R-:W-:Y:S02]  /*0fd0*/  ULOP3.LUT UR5, UR8, 0x2, URZ, 0xc0, !UPT ;  /* 0x0000000208057892 */ /* 0x000fe4000f8ec0ff */
[----:B------:R-:W-:-:S04]  /*0fe0*/  ULOP3.LUT UR50, UR8, 0x1, URZ, 0xc0, !UPT ;  /* 0x0000000108327892 */ /* 0x000fc8000f8ec0ff */
[----:B------:R-:W3:Y:S01]  /*0ff0*/  F2I.U32.TRUNC.NTZ R2, R2 ;  /* 0x0000000200027305 */ /* 0x000ee2000020f000 */
[----:B------:R-:W-:Y:S02]  /*1000*/  UISETP.GT.U32.AND UP0, UPT, UR5, 0xffff, UPT ;  /* 0x0000ffff0500788c */ /* 0x000fe4000bf04070 */
[----:B------:R-:W-:Y:S02]  /*1010*/  UISETP.GT.U32.AND UP1, UPT, UR50, 0xffff, UPT ;  /* 0x0000ffff3200788c */ /* 0x000fe4000bf24070 */
[----:B------:R-:W-:Y:S01]  /*1020*/  USEL UR26, UR5, 0xffff, !UP0 ;  /* 0x0000ffff051a7887 */ /* 0x000fe2000c000000 */
[----:B--2---:R-:W-:Y:S01]  /*1030*/  R2UR UR4, R3 ;  /* 0x00000000030472ca */ /* 0x004fe200000e0000 */
[----:B------:R-:W-:Y:S02]  /*1040*/  USHF.R.U32.HI UR32, URZ, 0x1, UR8 ;  /* 0x00000001ff207899 */ /* 0x000fe40008011608 */
[----:B------:R-:W-:Y:S02]  /*1050*/  USHF.L.U32 UR31, UR8, 0xb, URZ ;  /* 0x0000000b081f7899 */ /* 0x000fe400080006ff */
[----:B------:R-:W-:-:S02]  /*1060*/  USHF.L.U32 UR30, UR8, 0xe, URZ ;  /* 0x0000000e081e7899 */ /* 0x000fc400080006ff */
[----:B------:R-:W-:Y:S01]  /*1070*/  USEL UR27, UR50, 0xffff, !UP1 ;  /* 0x0000ffff321b7887 */ /* 0x000fe2000c800000 */
[----:B---3--:R-:W-:Y:S02]  /*1080*/  R2UR UR6, R2 ;  /* 0x00000000020672ca */ /* 0x008fe400000e0000 */
[----:B------:R-:W-:-:S03]  /*1090*/  PRMT R2, RZ, 0x7610, R2 ;  /* 0x00007610ff027816 */ /* 0x000fc60000000002 */
[----:B------:R-:W-:-:S04]  /*10a0*/  UIADD3 UR5, UPT, UPT, -UR4, URZ, URZ ;  /* 0x000000ff04057290 */ /* 0x000fc8000fffe1ff */
[----:B------:R-:W-:-:S04]  /*10b0*/  UIMAD UR59, UR59, UR5, UR16 ;  /* 0x000000053b3b72a4 */ /* 0x000fc8000f8e0210 */
[----:B------:R-:W-:-:S04]  /*10c0*/  UIADD3 UR4, UPT, UPT, -UR6, URZ, URZ ;  /* 0x000000ff06047290 */ /* 0x000fc8000fffe1ff */
[----:B------:R-:W-:-:S06]  /*10d0*/  UIMAD UR4, UR7, UR4, UR20 ;  /* 0x00000004070472a4 */ /* 0x000fcc000f8e0214 */
[----:B------:R-:W-:Y:S01]  /*10e0*/  IMAD.U32 R87, RZ, RZ, UR4 ;  /* 0x00000004ff577e24 */ /* 0x000fe2000f8e00ff */
[----:B-1----:R-:W-:Y:S06]  /*10f0*/  BRA.U UP4, `(.L_x_17) ;  /* 0x0000000104407547 */ /* 0x002fec000b800000 */
[----:B------:R-:W-:-:S13]  /*1100*/  R2UR UR4, R87 ;  /* 0x00000000570472ca */ /* 0x000fda00000e0000 */
[----:B------:R-:W-:Y:S02]  /*1110*/  UISETP.NE.AND UP0, UPT, UR4, URZ, UPT ;  /* 0x000000ff0400728c */ /* 0x000fe4000bf05270 */
[----:B------:R-:W-:Y:S02]  /*1120*/  UISETP.NE.AND UP1, UPT, UR4, 0x1, UPT ;  /* 0x000000010400788c */ /* 0x000fe4000bf25270 */
[----:B------:R-:W-:Y:S02]  /*1130*/  UISETP.NE.AND UP2, UPT, UR59, URZ, UP0 ;  /* 0x000000ff3b00728c */ /* 0x000fe40008745270 */
[----:B------:R-:W-:Y:S02]  /*1140*/  USEL UR4, URZ, 0x2, UP0 ;  /* 0x00000002ff047887 */ /* 0x000fe40008000000 */
[----:B------:R-:W-:Y:S02]  /*1150*/  USEL UR8, URZ, 0x1, UP2 ;  /* 0x00000001ff087887 */ /* 0x000fe40009000000 */
[----:B------:R-:W-:-:S02]  /*1160*/  UISETP.NE.AND UP2, UPT, UR59, URZ, UPT ;  /* 0x000000ff3b00728c */ /* 0x000fc4000bf45270 */
[----:B------:R-:W-:Y:S02]  /*1170*/  USEL UR5, URZ, 0x4, UP1 ;  /* 0x00000004ff057887 */ /* 0x000fe40008800000 */
[----:B------:R-:W-:Y:S02]  /*1180*/  UISETP.NE.AND UP0, UPT, UR59, 0x1, UPT ;  /* 0x000000013b00788c */ /* 0x000fe4000bf05270 */
[----:B------:R-:W-:Y:S02]  /*1190*/  USEL UR6, URZ, 0x8, UP1 ;  /* 0x00000008ff067887 */ /* 0x000fe40008800000 */
[----:B------:R-:W-:Y:S02]  /*11a0*/  USEL UR7, UR5, 0x4, UP2 ;  /* 0x0000000405077887 */ /* 0x000fe40009000000 */
[----:B------:R-:W-:Y:S02]  /*11b0*/  USEL UR4, UR4, 0x2, UP0 ;  /* 0x0000000204047887 */ /* 0x000fe40008000000 */
[----:B------:R-:W-:-:S02]  /*11c0*/  USEL UR5, UR6, 0x8, UP0 ;  /* 0x0000000806057887 */ /* 0x000fc40008000000 */
[----:B------:R-:W-:-:S04]  /*11d0*/  UIADD3 UR4, UPT, UPT, UR4, UR7, UR8 ;  /* 0x0000000704047290 */ /* 0x000fc8000fffe008 */
[----:B------:R-:W-:-:S06]  /*11e0*/  UIADD3 UR4, UPT, UPT, UR4, UR5, URZ ;  /* 0x0000000504047290 */ /* 0x000fcc000fffe0ff */
[----:B------:R-:W-:-:S07]  /*11f0*/  MOV R2, UR4 ;  /* 0x0000000400027c02 */ /* 0x000fce0008000f00 */
.L_x_17:
[----:B------:R-:W1:Y:S01]  /*1200*/  S2UR UR36, SR_CTAID.Z ;  /* 0x00000000002479c3 */ /* 0x000e620000002700 */
[----:B------:R-:W-:Y:S01]  /*1210*/  UISETP.GE.AND UP0, UPT, UR21, 0x1, UPT ;  /* 0x000000011500788c */ /* 0x000fe2000bf06270 */
[----:B------:R-:W-:-:S08]  /*1220*/  UMOV UR33, 0x3 ;  /* 0x0000000300217882 */ /* 0x000fd00000000000 */
[----:B------:R-:W-:Y:S05]  /*1230*/  BRA.U !UP0, `(.L_x_18) ;  /* 0x0000000108d47547 */ /* 0x000fea000b800000 */
[----:B------:R-:W2:Y:S01]  /*1240*/  LDCU.128 UR12, c[0x0][0xb10] ;  /* 0x00016200ff0c77ac */ /* 0x000ea20008000c00 */
[----:B------:R-:W3:Y:S01]  /*1250*/  LDCU UR6, c[0x0][0x370] ;  /* 0x00006e00ff0677ac */ /* 0x000ee20008000800 */
[----:B------:R-:W4:Y:S01]  /*1260*/  LDCU UR5, c[0x0][0x374] ;  /* 0x00006e80ff0577ac */ /* 0x000f220008000800 */
[----:B------:R-:W1:Y:S01]  /*1270*/  LDCU UR28, c[0x0][0xb0c] ;  /* 0x00016180ff1c77ac */ /* 0x000e620008000800 */
[----:B------:R-:W1:Y:S01]  /*1280*/  LDCU UR4, c[0x0][0xb20] ;  /* 0x00016400ff0477ac */ /* 0x000e620008000800 */
[----:B------:R-:W1:Y:S01]  /*1290*/  LDCU.64 UR8, c[0x0][0xb28] ;  /* 0x00016500ff0877ac */ /* 0x000e620008000a00 */
[----:B--2---:R-:W-:Y:S02]  /*12a0*/  UISETP.NE.AND UP0, UPT, UR14, 0x1, UPT ;  /* 0x000000010e00788c */ /* 0x004fe4000bf05270 */
[----:B----4-:R-:W-:Y:S02]  /*12b0*/  UIMAD.WIDE.U32 UR10, UR5, UR15, URZ ;  /* 0x0000000f050a72a5 */ /* 0x010fe4000f8e00ff */
[----:B---3--:R-:W-:-:S02]  /*12c0*/  UIMAD.WIDE.U32 UR22, UR6, UR12, URZ ;  /* 0x0000000c061672a5 */ /* 0x008fc4000f8e00ff */
[----:B-1----:R-:W-:Y:S02]  /*12d0*/  UISETP.NE.AND UP1, UPT, UR28, 0x1, UPT ;  /* 0x000000011c00788c */ /* 0x002fe4000bf25270 */
[----:B------:R-:W-:Y:S01]  /*12e0*/  UISETP.NE.AND UP2, UPT, UR21, 0x1, UPT ;  /* 0x000000011500788c */ /* 0x000fe2000bf45270 */
[----:B------:R-:W-:Y:S02]  /*12f0*/  UMOV UR10, UR11 ;  /* 0x0000000b000a7c82 */ /* 0x000fe40008000000 */
[----:B------:R-:W-:Y:S01]  /*1300*/  UMOV UR22, UR23 ;  /* 0x0000001700167c82 */ /* 0x000fe20008000000 */
[----:B------:R-:W-:Y:S02]  /*1310*/  @UP0 USHF.R.U32.HI UR5, URZ, UR4, UR10 ;  /* 0x00000004ff050299 */ /* 0x000fe4000801160a */
[----:B------:R-:W-:Y:S02]  /*1320*/  UIMAD.WIDE.U32 UR24, UR20, UR15, URZ ;  /* 0x0000000f141872a5 */ /* 0x000fe4000f8e00ff */
[----:B------:R-:W-:-:S02]  /*1330*/  UIMAD.WIDE.U32 UR10, UR5, UR8, URZ ;  /* 0x00000008050a72a5 */ /* 0x000fc4000f8e00ff */
[----:B------:R-:W-:Y:S02]  /*1340*/  @UP1 USHF.R.U32.HI UR6, URZ, UR13, UR22 ;  /* 0x0000000dff061299 */ /* 0x000fe40008011616 */
[----:B------:R-:W-:Y:S02]  /*1350*/  UIMAD.WIDE.U32 UR18, UR16, UR12, URZ ;  /* 0x0000000c101272a5 */ /* 0x000fe4000f8e00ff */
[----:B------:R-:W-:Y:S01]  /*1360*/  UIMAD.WIDE.U32 UR22, UR6, UR8, URZ ;  /* 0x00000008061672a5 */ /* 0x000fe2000f8e00ff */
[----:B------:R-:W-:Y:S01]  /*1370*/  UMOV UR24, UR25 ;  /* 0x0000001900187c82 */ /* 0x000fe20008000000 */
[----:B------:R-:W-:Y:S01]  /*1380*/  UMOV UR10, UR11 ;  /* 0x0000000b000a7c82 */ /* 0x000fe20008000000 */
[----:B------:R-:W-:Y:S02]  /*1390*/  USHF.R.U32.HI UR24, URZ, UR4, UR24 ;  /* 0x00000004ff187299 */ /* 0x000fe40008011618 */
[----:B------:R-:W-:Y:S02]  /*13a0*/  @UP2 USHF.R.U32.HI UR5, URZ, UR9, UR10 ;  /* 0x00000009ff052299 */ /* 0x000fe4000801160a */
[----:B------:R-:W-:Y:S01]  /*13b0*/  UMOV UR7, UR23 ;  /* 0x0000001700077c82 */ /* 0x000fe20008000000 */
[----:B------:R-:W-:Y:S01]  /*13c0*/  UMOV UR18, UR19 ;  /* 0x0000001300127c82 */ /* 0x000fe20008000000 */
[----:B------:R-:W-:-:S02]  /*13d0*/  @UP2 USHF.R.U32.HI UR6, URZ, UR9, UR7 ;  /* 0x00000009ff062299 */ /* 0x000fc40008011607 */
[----:B------:R-:W-:Y:S02]  /*13e0*/  USHF.R.U32.HI UR18, URZ, UR13, UR18 ;  /* 0x0000000dff127299 */ /* 0x000fe40008011612 */
[----:B------:R-:W-:Y:S02]  /*13f0*/  USEL UR4, UR20, UR24, !UP0 ;  /* 0x0000001814047287 */ /* 0x000fe4000c000000 */
[----:B------:R-:W-:Y:S02]  /*1400*/  UIMAD UR7, UR5, UR21, URZ ;  /* 0x00000015050772a4 */ /* 0x000fe4000f8e02ff */
[----:B------:R-:W-:Y:S02]  /*1410*/  USEL UR5, UR16, UR18, !UP1 ;  /* 0x0000001210057287 */ /* 0x000fe4000c800000 */
[----:B------:R-:W-:Y:S02]  /*1420*/  UIMAD UR12, UR6, UR21, URZ ;  /* 0x00000015060c72a4 */ /* 0x000fe4000f8e02ff */
[----:B------:R-:W-:-:S02]  /*1430*/  UISETP.GE.AND UP0, UPT, UR4, UR7, UPT ;  /* 0x000000070400728c */ /* 0x000fc4000bf06270 */
[----:B------:R-:W-:Y:S02]  /*1440*/  UIMAD.WIDE.U32 UR10, UR4, UR8, URZ ;  /* 0x00000008040a72a5 */ /* 0x000fe4000f8e00ff */
[----:B------:R-:W-:Y:S02]  /*1450*/  UISETP.GE.OR UP0, UPT, UR5, UR12, UP0 ;  /* 0x0000000c0500728c */ /* 0x000fe40008706670 */
[----:B------:R-:W-:Y:S02]  /*1460*/  UIMAD.WIDE.U32 UR12, UR5, UR8, URZ ;  /* 0x00000008050c72a5 */ /* 0x000fe4000f8e00ff */
[----:B------:R-:W-:Y:S01]  /*1470*/  UIADD3 UR10, UPT, UPT, -UR4, URZ, URZ ;  /* 0x000000ff040a7290 */ /* 0x000fe2000fffe1ff */
[----:B------:R-:W-:Y:S01]  /*1480*/  UMOV UR8, UR11 ;  /* 0x0000000b00087c82 */ /* 0x000fe20008000000 */
[----:B------:R-:W-:Y:S02]  /*1490*/  UIADD3 UR11, UPT, UPT, -UR5, URZ, URZ ;  /* 0x000000ff050b7290 */ /* 0x000fe4000fffe1ff */
[----:B------:R-:W-:-:S03]  /*14a0*/  USHF.R.U32.HI UR8, URZ, UR9, UR8 ;  /* 0x00000009ff087299 */ /* 0x000fc60008011608 */
[----:B------:R-:W-:Y:S01]  /*14b0*/  @!UP0 UMOV UR7, UR13 ;  /* 0x0000000d00078c82 */ /* 0x000fe20008000000 */
[----:B------:R-:W-:Y:S02]  /*14c0*/  UIMAD UR20, UR14, UR10, UR20 ;  /* 0x0000000a0e1472a4 */ /* 0x000fe4000f8e0214 */
[----:B------:R-:W-:Y:S02]  /*14d0*/  USEL UR8, UR4, UR8, !UP2 ;  /* 0x0000000804087287 */ /* 0x000fe4000d000000 */
[----:B------:R-:W-:Y:S02]  /*14e0*/  @!UP0 USHF.R.U32.HI UR7, URZ, UR9, UR7 ;  /* 0x00000009ff078299 */ /* 0x000fe40008011607 */
[----:B------:R-:W-:Y:S02]  /*14f0*/  UIADD3 UR9, UPT, UPT, -UR8, URZ, URZ ;  /* 0x000000ff08097290 */ /* 0x000fe4000fffe1ff */
[----:B------:R-:W-:Y:S02]  /*1500*/  @!UP0 USEL UR7, UR5, UR7, !UP2 ;  /* 0x0000000705078287 */ /* 0x000fe4000d000000 */
[----:B------:R-:W-:-:S02]  /*1510*/  UIMAD UR9, UR21, UR9, UR4 ;  /* 0x00000009150972a4 */ /* 0x000fc4000f8e0204 */
[----:B------:R-:W-:Y:S02]  /*1520*/  @!UP0 UIADD3 UR8, UPT, UPT, UR8, -UR7, URZ ;  /* 0x8000000708088290 */ /* 0x000fe4000fffe0ff */
[----:B------:R-:W-:Y:S02]  /*1530*/  @!UP0 UIMAD UR6, UR9, UR6, UR7 ;  /* 0x00000006090682a4 */ /* 0x000fe4000f8e0207 */
[----:B------:R-:W-:Y:S02]  /*1540*/  @!UP0 UIMAD UR4, UR8, UR21, UR5 ;  /* 0x00000015080482a4 */ /* 0x000fe4000f8e0205 */
[----:B------:R-:W-:Y:S02]  /*1550*/  UIMAD UR16, UR28, UR11, UR16 ;  /* 0x0000000b1c1072a4 */ /* 0x000fe4000f8e0210 */
[----:B------:R-:W-:Y:S01]  /*1560*/  UIMAD UR20, UR4, UR14, UR20 ;  /* 0x0000000e041472a4 */ /* 0x000fe2000f8e0214 */
[----:B------:R-:W-:Y:S02]  /*1570*/  @!UP0 UMOV UR5, UR6 ;  /* 0x0000000600058c82 */ /* 0x000fe40008000000 */
[----:B------:R-:W-:-:S12]  /*1580*/  UIMAD UR16, UR5, UR28, UR16 ;  /* 0x0000001c051072a4 */ /* 0x000fd8000f8e0210 */
.L_x_18:
[----:B------:R-:W-:Y:S02]  /*1590*/  UISETP.NE.AND UP1, UPT, UR29, 0x1, UPT ;  /* 0x000000011d00788c */ /* 0x000fe4000bf25270 */
[----:B------:R-:W-:Y:S02]  /*15a0*/  ULOP3.LUT UR27, UR27, 0xffff, URZ, 0xc0, !UPT ;  /* 0x0000ffff1b1b7892 */ /* 0x000fe4000f8ec0ff */
[----:B------:R-:W-:Y:S02]  /*15b0*/  ULOP3.LUT UR26, UR26, 0xffff, URZ, 0xc0, !UPT ;  /* 0x0000ffff1a1a7892 */ /* 0x000fe4000f8ec0ff */
[----:B------:R-:W-:Y:S02]  /*15c0*/  UISETP.NE.AND UP0, UPT, UR17, 0x2, UPT ;  /* 0x000000021100788c */ /* 0x000fe4000bf05270 */
[----:B------:R-:W-:Y:S02]  /*15d0*/  ULOP3.LUT UR31, UR31, 0x1000, URZ, 0xc0, !UPT ;  /* 0x000010001f1f7892 */ /* 0x000fe4000f8ec0ff */
[----:B------:R-:W-:-:S02]  /*15e0*/  ULOP3.LUT UR30, UR30, 0x4000, URZ, 0xc0, !UPT ;  /* 0x000040001e1e7892 */ /* 0x000fc4000f8ec0ff */
[----:B------:R-:W-:Y:S02]  /*15f0*/  USHF.L.U32 UR27, UR34, UR27, URZ ;  /* 0x0000001b221b7299 */ /* 0x000fe400080006ff */
[----:B------:R-:W-:Y:S01]  /*1600*/  USHF.L.U32 UR26, UR33, UR26, URZ ;  /* 0x0000001a211a7299 */ /* 0x000fe200080006ff */
[----:B------:R-:W-:Y:S11]  /*1610*/  BRA.U UP1, `(.L_x_19) ;  /* 0x0000000101447547 */ /* 0x000ff6000b800000 */
[----:B------:R-:W2:Y:S01]  /*1620*/  LDCU.128 UR8, c[0x0][0xb10] ;  /* 0x00016200ff0877ac */ /* 0x000ea20008000c00 */
[----:B------:R-:W3:Y:S01]  /*1630*/  LDCU UR12, c[0x0][0xb0c] ;  /* 0x00016180ff0c77ac */ /* 0x000ee20008000800 */
[----:B------:R-:W4:Y:S01]  /*1640*/  LDCU UR13, c[0x0][0xb20] ;  /* 0x00016400ff0d77ac */ /* 0x000f220008000800 */
[----:B--2---:R-:W-:Y:S02]  /*1650*/  UIMAD.WIDE.U32 UR6, UR16, UR8, URZ ;  /* 0x00000008100672a5 */ /* 0x004fe4000f8e00ff */
[----:B------:R-:W-:Y:S02]  /*1660*/  UIMAD.WIDE.U32 UR4, UR20, UR11, URZ ;  /* 0x0000000b140472a5 */ /* 0x000fe4000f8e00ff */
[----:B---3--:R-:W-:Y:S02]  /*1670*/  UISETP.NE.AND UP2, UPT, UR12, 0x1, UPT ;  /* 0x000000010c00788c */ /* 0x008fe4000bf45270 */
[----:B------:R-:W-:Y:S01]  /*1680*/  UISETP.NE.AND UP1, UPT, UR10, 0x1, UPT ;  /* 0x000000010a00788c */ /* 0x000fe2000bf25270 */
[----:B------:R-:W-:-:S02]  /*1690*/  UMOV UR6, UR7 ;  /* 0x0000000700067c82 */ /* 0x000fc40008000000 */
[----:B------:R-:W-:Y:S01]  /*16a0*/  UMOV UR4, UR5 ;  /* 0x0000000500047c82 */ /* 0x000fe20008000000 */
[----:B------:R-:W-:Y:S02]  /*16b0*/  USHF.R.U32.HI UR6, URZ, UR9, UR6 ;  /* 0x00000009ff067299 */ /* 0x000fe40008011606 */
[----:B----4-:R-:W-:Y:S02]  /*16c0*/  USHF.R.U32.HI UR4, URZ, UR13, UR4 ;  /* 0x0000000dff047299 */ /* 0x010fe40008011604 */
[----:B------:R-:W-:Y:S02]  /*16d0*/  USEL UR5, UR16, UR6, !UP2 ;  /* 0x0000000610057287 */ /* 0x000fe4000d000000 */
[----:B------:R-:W-:-:S04]  /*16e0*/  USEL UR4, UR20, UR4, !UP1 ;  /* 0x0000000414047287 */ /* 0x000fc8000c800000 */
[----:B------:R-:W-:Y:S02]  /*16f0*/  UIADD3 UR6, UPT, UPT, UR5, -UR4, URZ ;  /* 0x8000000405067290 */ /* 0x000fe4000fffe0ff */
[----:B------:R-:W-:Y:S02]  /*1700*/  UIADD3 UR4, UPT, UPT, -UR5, UR4, URZ ;  /* 0x0000000405047290 */ /* 0x000fe4000fffe1ff */
[----:B------:R-:W-:Y:S02]  /*1710*/  UIMAD UR20, UR6, UR10, UR20 ;  /* 0x0000000a061472a4 */ /* 0x000fe4000f8e0214 */
[----:B------:R-:W-:-:S12]  /*1720*/  UIMAD UR16, UR4, UR12, UR16 ;  /* 0x0000000c041072a4 */ /* 0x000fd8000f8e0210 */
.L_x_19:
[----:B------:R-:W-:Y:S05]  /*1730*/  BRA.U !UP5, `(.L_x_20) ;  /* 0x000000010d0c7547 */ /* 0x000fea000b800000 */
[----:B------:R-:W-:Y:S01]  /*1740*/  UCGABAR_WAIT ;  /* 0x0000000000007dc7 */ /* 0x000fe20008000000 */
[----:B------:R-:W-:Y:S01]  /*1750*/  CCTL.IVALL ;  /* 0x00000000ff00798f */ /* 0x000fe20002000000 */
[----:B------:R-:W-:Y:S05]  /*1760*/  BRA `(.L_x_21) ;  /* 0x0000000000047947 */ /* 0x000fea0003800000 */
.L_x_20:
[----:B------:R-:W-:Y:S06]  /*1770*/  BAR.SYNC.DEFER_BLOCKING 0x0 ;  /* 0x0000000000007b1d */ /* 0x000fec0000010000 */
.L_x_21:
[----:B------:R-:W-:Y:S05]  /*1780*/  BRA.U UP0, `(.L_x_22) ;  /* 0x0000001100c87547 */ /* 0x000fea000b800000 */
[----:B------:R-:W2:Y:S01]  /*1790*/  LDCU UR7, c[0x0][0x38c] ;  /* 0x00007180ff0777ac */ /* 0x000ea20008000800 */
[----:B------:R-:W3:Y:S01]  /*17a0*/  S2UR UR8, SR_CgaCtaId ;  /* 0x00000000000879c3 */ /* 0x000ee20000008800 */
[----:B------:R-:W-:Y:S01]  /*17b0*/  PLOP3.LUT P1, PT, PT, PT, UP3, 0x80, 0x8 ;  /* 0x000000000008781c */ /* 0x000fe20003f2f038 */
[----:B------:R-:W-:Y:S01]  /*17c0*/  IMAD.MOV.U32 R12, RZ, RZ, 0x1 ;  /* 0x00000001ff0c7424 */ /* 0x000fe200078e00ff */
[----:B------:R-:W-:Y:S01]  /*17d0*/  UMOV UR21, 0x400 ;  /* 0x0000040000157882 */ /* 0x000fe20000000000 */
[----:B------:R-:W-:Y:S01]  /*17e0*/  USHF.L.U32 UR5, UR32, 0x5, URZ ;  /* 0x0000000520057899 */ /* 0x000fe200080006ff */
[----:B------:R-:W-:Y:S01]  /*17f0*/  ISETP.EQ.OR P2, PT, R0, RZ, P3 ;  /* 0x000000ff0000720c */ /* 0x000fe20001f42670 */
[----:B------:R-:W-:Y:S01]  /*1800*/  UISETP.NE.AND UP1, UPT, UR17, URZ, UPT ;  /* 0x000000ff1100728c */ /* 0x000fe2000bf25270 */
[----:B------:R-:W-:Y:S02]  /*1810*/  PLOP3.LUT P1, PT, P1, PT, PT, 0x8, 0x80 ;  /* 0x000000000080781c */ /* 0x000fe40000f2e170 */
[----:B------:R-:W-:Y:S01]  /*1820*/  CS2R R10, SRZ ;  /* 0x00000000000a7805 */ /* 0x000fe2000001ff00 */
[----:B------:R-:W-:Y:S01]  /*1830*/  IMAD.MOV.U32 R9, RZ, RZ, RZ ;  /* 0x000000ffff097224 */ /* 0x000fe200078e00ff */
[----:B------:R-:W4:Y:S01]  /*1840*/  LDCU UR43, c[0x0][0x370] ;  /* 0x00006e00ff2b77ac */ /* 0x000f220008000800 */
[----:B------:R-:W-:Y:S01]  /*1850*/  IMAD.MOV.U32 R8, RZ, RZ, 0x1 ;  /* 0x00000001ff087424 */ /* 0x000fe200078e00ff */
[----:B------:R-:W1:Y:S01]  /*1860*/  LDCU.64 UR28, c[0x0][0x348] ;  /* 0x00006900ff1c77ac */ /* 0x000e620008000a00 */
[----:B--2---:R-:W-:-:S02]  /*1870*/  UIADD3 UR6, UPT, UPT, UR7, 0x7f, URZ ;  /* 0x0000007f07067890 */ /* 0x004fc4000fffe0ff */
[----:B------:R-:W-:Y:S02]  /*1880*/  UIADD3 UR49, UPT, UPT, UR7, 0xfe, URZ ;  /* 0x000000fe07317890 */ /* 0x000fe4000fffe0ff */
[----:B------:R-:W-:Y:S02]  /*1890*/  USHF.R.S32.HI UR4, URZ, 0x1f, UR6 ;  /* 0x0000001fff047899 */ /* 0x000fe40008011406 */
[----:B---3--:R-:W-:Y:S02]  /*18a0*/  ULEA UR21, UR8, UR21, 0x18 ;  /* 0x0000001508157291 */ /* 0x008fe4000f8ec0ff */
[----:B------:R-:W-:Y:S02]  /*18b0*/  ULEA.HI UR4, UR4, UR6, URZ, 0x7 ;  /* 0x0000000604047291 */ /* 0x000fe4000f8f38ff */
[----:B------:R-:W-:Y:S02]  /*18c0*/  UIADD3 UR6, UPT, UPT, UR7, -0x1, URZ ;  /* 0xffffffff07067890 */ /* 0x000fe4000fffe0ff */
[----:B------:R-:W-:-:S02]  /*18d0*/  USHF.R.S32.HI UR45, URZ, 0x7, UR4 ;  /* 0x00000007ff2d7899 */ /* 0x000fc40008011404 */
[----:B------:R-:W-:Y:S02]  /*18e0*/  UISETP.GE.U32.AND UP2, UPT, UR6, -0xff, UPT ;  /* 0xffffff010600788c */ /* 0x000fe4000bf46070 */
[----:B------:R-:W-:Y:S01]  /*18f0*/  UISETP.LT.U32.AND UP0, UPT, UR45, 0x4, UPT ;  /* 0x000000042d00788c */ /* 0x000fe2000bf01070 */
[----:B------:R-:W2:Y:S03]  /*1900*/  LDCU UR41, c[0x0][0x374] ;  /* 0x00006e80ff2977ac */ /* 0x000ea60008000800 */
[----:B------:R-:W-:Y:S02]  /*1910*/  USEL UR44, UR45, 0x4, UP0 ;  /* 0x000000042d2c7887 */ /* 0x000fe40008000000 */
[----:B------:R-:W-:Y:S02]  /*1920*/  ULOP3.LUT UR46, UR5, 0x20, URZ, 0xe2, !UPT ;  /* 0x00000020052e7892 */ /* 0x000fe4000f8ee2ff */
[----:B------:R-:W-:-:S02]  /*1930*/  UIADD3 UR24, UPT, UPT, UR44, -0x1, URZ ;  /* 0xffffffff2c187890 */ /* 0x000fc4000fffe0ff */
[----:B------:R-:W-:Y:S02]  /*1940*/  @UP2 UIADD3 UR24, UPT, UPT, UR44, URZ, URZ ;  /* 0x000000ff2c182290 */ /* 0x000fe4000fffe0ff */
[----:B------:R-:W-:Y:S02]  /*1950*/  USEL UR25, UR48, 0x2, UP1 ;  /* 0x0000000230197887 */ /* 0x000fe40008800000 */
[----:B------:R-:W-:Y:S02]  /*1960*/  UIADD3 UR38, UPT, UPT, UR21, 0x6400, UR31 ;  /* 0x0000640015267890 */ /* 0x000fe4000fffe01f */
[----:B------:R-:W-:Y:S02]  /*1970*/  UIADD3 UR37, UPT, UPT, UR21, 0xe400, UR30 ;  /* 0x0000e40015257890 */ /* 0x000fe4000fffe01e */
[----:B------:R-:W-:Y:S02]  /*1980*/  UIADD3 UR47, UPT, UPT, UR45, -UR44, URZ ;  /* 0x8000002c2d2f7290 */ /* 0x000fe4000fffe0ff */
[----:B------:R-:W-:Y:S01]  /*1990*/  UIADD3 UR24, UPT, UPT, UR24, 0x1, URZ ;  /* 0x0000000118187890 */ /* 0x000fe2000fffe0ff */
[----:B-12-4-:R-:W-:-:S11]  /*19a0*/  UMOV UR7, URZ ;  /* 0x000000ff00077c82 */ /* 0x016fd60008000000 */
.L_x_42:
[----:B-1----:R-:W1:Y:S02]  /*19b0*/  S2UR UR4, SR_CgaCtaId ;  /* 0x00000000000479c3 */ /* 0x002e640000008800 */
[----:B-1----:R-:W-:-:S09]  /*19c0*/  UISETP.NE.AND UP0, UPT, UR4, URZ, UPT ;  /* 0x000000ff0400728c */ /* 0x002fd2000bf05270 */
[----:B------:R-:W-:Y:S05]  /*19d0*/  BRA.U UP0, `(.L_x_23) ;  /* 0x0000000100287547 */ /* 0x000fea000b800000 */
[----:B------:R-:W-:Y:S02]  /*19e0*/  LEA R0, R9, UR21, 0x3 ;  /* 0x0000001509007c11 */ /* 0x000fe4000f8e18ff */
[----:B------:R-:W-:-:S04]  /*19f0*/  SHF.L.U32 R3, R8, 0x1f, RZ ;  /* 0x0000001f08037819 */ /* 0x000fc800000006ff */
[----:B------:R-:W1:Y:S02]  /*1a00*/  SYNCS.PHASECHK.TRANS64.TRYWAIT P0, [R0+URZ+0x100], R3 ;  /* 0x00010003000075a7 */ /* 0x000e6400080011ff */
[----:B-1----:R-:W-:Y:S05]  /*1a10*/  @!P0 BRA `(.L_x_24) ;  /* 0x0000007c00948947 */ /* 0x002fea0003800000 */
.L_x_132:
[----:B------:R2:W-:Y:S01]  /*1a20*/  SYNCS.ARRIVE.TRANS64.A1T0 RZ, [R0+URZ+0xf0], RZ ;  /* 0x0000f0ff00ff79a7 */ /* 0x0005e200081000ff */
[----:B------:R-:W-:-:S05]  /*1a30*/  VIADD R9, R9, 0x1 ;  /* 0x0000000109097836 */ /* 0x000fca0000000000 */
[----:B------:R-:W-:-:S04]  /*1a40*/  ISETP.NE.AND P0, PT, R9, 0x2, PT ;  /* 0x000000020900780c */ /* 0x000fc80003f05270 */
[----:B-1----:R-:W-:Y:S02]  /*1a50*/  SEL R3, RZ, 0x1, P0 ;  /* 0x00000001ff037807 */ /* 0x002fe40000000000 */
[----:B------:R-:W-:Y:S02]  /*1a60*/  SEL R9, R9, RZ, P0 ;  /* 0x000000ff09097207 */ /* 0x000fe40000000000 */
[----:B------:R-:W-:-:S07]  /*1a70*/  LOP3.LUT R8, R8, R3, RZ, 0x3c, !PT ;  /* 0x0000000308087212 */ /* 0x000fce00078e3cff */
.L_x_23:
[----:B------:R-:W-:Y:S01]  /*1a80*/  ULEA UR4, UR7, UR21, 0x3 ;  /* 0x0000001507047291 */ /* 0x000fe2000f8e18ff */
[----:B--2---:R-:W-:Y:S01]  /*1a90*/  SHF.L.U32 R0, R12, 0x1f, RZ ;  /* 0x0000001f0c007819 */ /* 0x004fe200000006ff */
[----:B------:R-:W-:Y:S02]  /*1aa0*/  UISETP.GE.U32.AND UP0, UPT, UR49, 0xff, UPT ;  /* 0x000000ff3100788c */ /* 0x000fe4000bf06070 */
[----:B------:R-:W-:Y:S02]  /*1ab0*/  ULEA UR11, UR20, UR50, 0x1 ;  /* 0x00000032140b7291 */ /* 0x000fe4000f8e08ff */
[----:B------:R-:W-:Y:S02]  /*1ac0*/  ULEA UR35, UR16, UR46, 0x6 ;  /* 0x0000002e10237291 */ /* 0x000fe4000f8e30ff */
[----:B------:R-:W-:Y:S01]  /*1ad0*/  USHF.L.U32 UR11, UR11, 0x7, URZ ;  /* 0x000000070b0b7899 */ /* 0x000fe200080006ff */
[----:B------:R1:W2:Y:S01]  /*1ae0*/  SYNCS.PHASECHK.TRANS64.TRYWAIT P0, [UR4+0x20], R0 ;  /* 0x00002000ff0075a7 */ /* 0x0002a20008001104 */
[----:B------:R-:W-:Y:S01]  /*1af0*/  UMOV UR6, URZ ;  /* 0x000000ff00067c82 */ /* 0x000fe20008000000 */
[----:B------:R-:W-:Y:S09]  /*1b00*/  BRA.U !UP0, `(.L_x_25) ;  /* 0x0000000108c07547 */ /* 0x000ff2000b800000 */
[----:B------:R-:W-:Y:S01]  /*1b10*/  UMOV UR13, URZ ;  /* 0x000000ff000d7c82 */ /* 0x000fe20008000000 */
[----:B------:R-:W-:-:S05]  /*1b20*/  UMOV UR4, UR7 ;  /* 0x0000000700047c82 */ /* 0x000fca0008000000 */
.L_x_31:
[----:B------:R-:W-:Y:S01]  /*1b30*/  ULEA UR33, UR4, UR21, 0x3 ;  /* 0x0000001504217291 */ /* 0x000fe2000f8e18ff */
[----:B--2---:R-:W-:Y:S01]  /*1b40*/  @!P3 MOV R2, 0xa000 ;  /* 0x0000a0000002b802 */ /* 0x004fe20000000f00 */
[----:B--2-4-:R-:W-:Y:S10]  /*1b50*/  @P0 BRA `(.L_x_26) ;  /* 0x00000000000c0947 */ /* 0x014ff40003800000 */
[----:B------:R-:W-:-:S04]  /*1b60*/  SHF.L.U32 R3, R12, 0x1f, RZ ;  /* 0x0000001f0c037819 */ /* 0x000fc800000006ff */
[----:B------:R-:W2:Y:S02]  /*1b70*/  SYNCS.PHASECHK.TRANS64.TRYWAIT P0, [UR33+0x20], R3 ;  /* 0x00002003ff0075a7 */ /* 0x000ea40008001121 */
[----:B--2---:R-:W-:Y:S05]  /*1b80*/  @!P0 BRA `(.L_x_27) ;  /* 0x0000007c004c8947 */ /* 0x004fea0003800000 */
.L_x_26:
[----:B------:R2:W-:Y:S01]  /*1b90*/  @!P3 SYNCS.ARRIVE.TRANS64 RZ, [UR33], R2 ;  /* 0x00000002ffffb9a7 */ /* 0x0005e20008000021 */
[----:B------:R-:W-:-:S04]  /*1ba0*/  ULOP3.LUT UR5, UR25, 0x2, URZ, 0xfc, !UPT ;  /* 0x0000000219057892 */ /* 0x000fc8000f8efcff */
[----:B------:R-:W-:-:S09]  /*1bb0*/  UISETP.NE.AND UP0, UPT, UR5, 0x2, UPT ;  /* 0x000000020500788c */ /* 0x000fd2000bf05270 */
[----:B------:R-:W-:Y:S05]  /*1bc0*/  BRA.U UP0, `(.L_x_28) ;  /* 0x0000000100047547 */ /* 0x000fea000b800000 */
[----:B------:R-:W-:Y:S05]  /*1bd0*/  BPT.TRAP 0x1 ;  /* 0x000000040000795c */ /* 0x000fea0000300000 */
.L_x_28:
[----:B------:R-:W-:Y:S04]  /*1be0*/  BSSY.RECONVERGENT B0, `(.L_x_29) ;  /* 0x0000003000007945 */ /* 0x000fe80003800200 */
[----:B------:R-:W-:Y:S05]  /*1bf0*/  @P2 BRA `(.L_x_30) ;  /* 0x0000000000042947 */ /* 0x000fea0003800000 */
[----:B------:R-:W-:Y:S05]  /*1c00*/  BPT.TRAP 0x1 ;  /* 0x000000040000795c */ /* 0x000fea0000300000 */
.L_x_30:
[----:B------:R-:W-:Y:S05]  /*1c10*/  BSYNC.RECONVERGENT B0 ;  /* 0x0000000000007941 */ /* 0x000fea0003800200 */
.L_x_29:
[----:B------:R-:W-:Y:S02]  /*1c20*/  UIADD3 UR5, UPT, UPT, UR4, 0x1, URZ ;  /* 0x0000000104057890 */ /* 0x000fe4000fffe0ff */
[----:B------:R-:W-:Y:S02]  /*1c30*/  ULEA UR32, UR4, UR31, 0xd ;  /* 0x0000001f04207291 */ /* 0x000fe4000f8e68ff */
[----:B------:R-:W-:Y:S02]  /*1c40*/  UISETP.NE.AND UP0, UPT, UR5, 0x4, UPT ;  /* 0x000000040500788c */ /* 0x000fe4000bf05270 */
[----:B------:R-:W-:Y:S02]  /*1c50*/  ULEA UR8, UR4, UR30, 0xf ;  /* 0x0000001e04087291 */ /* 0x000fe4000f8e78ff */
[----:B------:R-:W-:Y:S02]  /*1c60*/  USEL UR6, URZ, 0x1, UP0 ;  /* 0x00000001ff067887 */ /* 0x000fe40008000000 */
[----:B------:R-:W-:-:S02]  /*1c70*/  USEL UR7, UR5, URZ, UP0 ;  /* 0x000000ff05077287 */ /* 0x000fc40008000000 */
[----:B------:R-:W-:Y:S02]  /*1c80*/  UIADD3 UR4, UP0, UPT, UR28, 0x180, URZ ;  /* 0x000001801c047890 */ /* 0x000fe4000ff1e0ff */
[----:B------:R-:W-:Y:S01]  /*1c90*/  ULEA UR5, UR7, UR21, 0x3 ;  /* 0x0000001507057291 */ /* 0x000fe2000f8e18ff */
[----:B------:R-:W-:Y:S01]  /*1ca0*/  LOP3.LUT R12, R12, UR6, RZ, 0x3c, !PT ;  /* 0x000000060c0c7c12 */ /* 0x000fe2000f8e3cff */
[----:B------:R-:W-:Y:S02]  /*1cb0*/  USHF.L.U32 UR34, UR13, 0x7, URZ ;  /* 0x000000070d227899 */ /* 0x000fe400080006ff */
[----:B------:R-:W-:Y:S01]  /*1cc0*/  UIADD3 UR13, UPT, UPT, UR13, 0x1, URZ ;  /* 0x000000010d0d7890 */ /* 0x000fe2000fffe0ff */
[----:B-1----:R-:W-:Y:S01]  /*1cd0*/  SHF.L.U32 R0, R12, 0x1f, RZ ;  /* 0x0000001f0c007819 */ /* 0x002fe200000006ff */
[----:B------:R-:W-:Y:S02]  /*1ce0*/  UIADD3 UR14, UP1, UPT, UR28, 0x80, URZ ;  /* 0x000000801c0e7890 */ /* 0x000fe4000ff3e0ff */
[----:B------:R-:W-:Y:S01]  /*1cf0*/  UIADD3 UR32, UPT, UPT, UR21, 0x6400, UR32 ;  /* 0x0000640015207890 */ /* 0x000fe2000fffe020 */
[----:B------:R3:W4:Y:S01]  /*1d00*/  SYNCS.PHASECHK.TRANS64.TRYWAIT P0, [UR5+0x20], R0 ;  /* 0x00002000ff0075a7 */ /* 0x0007220008001105 */
[----:B------:R-:W-:-:S02]  /*1d10*/  UIADD3.X UR5, UPT, UPT, URZ, UR29, URZ, UP0, !UPT ;  /* 0x0000001dff057290 */ /* 0x000fc400087fe4ff */
[----:B------:R-:W-:Y:S02]  /*1d20*/  UISETP.NE.AND UP0, UPT, UR13, UR24, UPT ;  /* 0x000000180d00728c */ /* 0x000fe4000bf05270 */
[----:B------:R-:W-:Y:S02]  /*1d30*/  UIADD3.X UR15, UPT, UPT, URZ, UR29, URZ, UP1, !UPT ;  /* 0x0000001dff0f7290 */ /* 0x000fe40008ffe4ff */
[----:B------:R-:W-:Y:S02]  /*1d40*/  UPRMT UR16, URZ, 0x5410, UR27 ;  /* 0x00005410ff107896 */ /* 0x000fe4000800001b */
[----:B------:R-:W-:Y:S02]  /*1d50*/  UIADD3 UR8, UPT, UPT, UR21, 0xe400, UR8 ;  /* 0x0000e40015087890 */ /* 0x000fe4000fffe008 */
[----:B------:R-:W-:Y:S01]  /*1d60*/  UPRMT UR6, URZ, 0x5410, UR26 ;  /* 0x00005410ff067896 */ /* 0x000fe2000800001a */
[----:B------:R-:W-:Y:S01]  /*1d70*/  UMOV UR18, 0x0 ;  /* 0x0000000000127882 */ /* 0x000fe20000000000 */
[----:B------:R-:W-:Y:S01]  /*1d80*/  UMOV UR19, 0x10000000 ;  /* 0x1000000000137882 */ /* 0x000fe20000000000 */
[----:B------:R-:W-:Y:S01]  /*1d90*/  UMOV UR12, UR36 ;  /* 0x00000024000c7c82 */ /* 0x000fe20008000000 */
[----:B------:R-:W-:Y:S01]  /*1da0*/  UMOV UR9, UR33 ;  /* 0x0000002100097c82 */ /* 0x000fe20008000000 */
[----:B------:R-:W-:Y:S01]  /*1db0*/  UMOV UR10, UR34 ;  /* 0x00000022000a7c82 */ /* 0x000fe20008000000 */
[----:B------:R-:W-:Y:S03]  /*1dc0*/  UTMALDG.3D.MULTICAST [UR32], [UR14], UR16, desc[UR18] ;  /* 0x000012200e0073b4 */ /* 0x000fe60008011810 */
[----:B------:R1:W-:Y:S02]  /*1dd0*/  UTMALDG.3D.MULTICAST [UR8], [UR4], UR6, desc[UR18] ;  /* 0x00001208040073b4 */ /* 0x0003e40008011806 */
[----:B-1----:R-:W-:Y:S01]  /*1de0*/  UMOV UR6, UR24 ;  /* 0x0000001800067c82 */ /* 0x002fe20008000000 */
[----:B------:R-:W-:Y:S01]  /*1df0*/  UMOV UR4, UR7 ;  /* 0x0000000700047c82 */ /* 0x000fe20008000000 */
[----:B---3--:R-:W-:Y:S05]  /*1e00*/  BRA.U UP0, `(.L_x_31) ;  /* 0xfffffffd00487547 */ /* 0x008fea000b83ffff */
.L_x_25:
[----:B------:R-:W-:Y:S01]  /*1e10*/  ULEA UR4, UR7, UR21, 0x3 ;  /* 0x0000001507047291 */ /* 0x000fe2000f8e18ff */
[----:B-1----:R-:W-:Y:S01]  /*1e20*/  SHF.L.U32 R0, R12, 0x1f, RZ ;  /* 0x0000001f0c007819 */ /* 0x002fe200000006ff */
[----:B------:R-:W-:Y:S01]  /*1e30*/  @!P1 SYNCS.ARRIVE.TRANS64.A1T0 RZ, [UR21+0x88], RZ ;  /* 0x000088ffffff99a7 */ /* 0x000fe20008100015 */
[----:B------:R-:W-:-:S06]  /*1e40*/  UISETP.GT.AND UP0, UPT, UR45, UR44, UPT ;  /* 0x0000002c2d00728c */ /* 0x000fcc000bf04270 */
[----:B--2-4-:R1:W2:Y:S03]  /*1e50*/  SYNCS.PHASECHK.TRANS64.TRYWAIT P0, [UR4+0x20], R0 ;  /* 0x00002000ff0075a7 */ /* 0x0142a60008001104 */
[----:B------:R-:W-:Y:S05]  /*1e60*/  BRA.U !UP0, `(.L_x_32) ;  /* 0x0000000108bc7547 */ /* 0x000fea000b800000 */
[----:B------:R-:W-:Y:S01]  /*1e70*/  UIADD3 UR13, UPT, UPT, UR47, UR6, URZ ;  /* 0x000000062f0d7290 */ /* 0x000fe2000fffe0ff */
[----:B------:R-:W-:-:S11]  /*1e80*/  UMOV UR4, UR7 ;  /* 0x0000000700047c82 */ /* 0x000fd60008000000 */
.L_x_38:
[----:B------:R-:W-:Y:S01]  /*1e90*/  ULEA UR17, UR4, UR21, 0x3 ;  /* 0x0000001504117291 */ /* 0x000fe2000f8e18ff */
[----:B--2---:R-:W-:Y:S01]  /*1ea0*/  @!P3 MOV R2, 0xa000 ;  /* 0x0000a0000002b802 */ /* 0x004fe20000000f00 */
[----:B--2-4-:R-:W-:Y:S10]  /*1eb0*/  @P0 BRA `(.L_x_33) ;  /* 0x00000000000c0947 */ /* 0x014ff40003800000 */
[----:B------:R-:W-:-:S04]  /*1ec0*/  SHF.L.U32 R3, R12, 0x1f, RZ ;  /* 0x0000001f0c037819 */ /* 0x000fc800000006ff */
[----:B------:R-:W2:Y:S02]  /*1ed0*/  SYNCS.PHASECHK.TRANS64.TRYWAIT P0, [UR17+0x20], R3 ;  /* 0x00002003ff0075a7 */ /* 0x000ea40008001111 */
[----:B--2---:R-:W-:Y:S05]  /*1ee0*/  @!P0 BRA `(.L_x_34) ;  /* 0x00000078008c8947 */ /* 0x004fea0003800000 */
.L_x_33:
[----:B------:R2:W-:Y:S01]  /*1ef0*/  @!P3 SYNCS.ARRIVE.TRANS64 RZ, [UR17], R2 ;  /* 0x00000002ffffb9a7 */ /* 0x0005e20008000011 */
[----:B------:R-:W-:-:S04]  /*1f00*/  ULOP3.LUT UR5, UR25, 0x2, URZ, 0xfc, !UPT ;  /* 0x0000000219057892 */ /* 0x000fc8000f8efcff */
[----:B------:R-:W-:-:S09]  /*1f10*/  UISETP.NE.AND UP0, UPT, UR5, 0x2, UPT ;  /* 0x000000020500788c */ /* 0x000fd2000bf05270 */
[----:B------:R-:W-:Y:S05]  /*1f20*/  BRA.U UP0, `(.L_x_35) ;  /* 0x0000000100047547 */ /* 0x000fea000b800000 */
[----:B------:R-:W-:Y:S05]  /*1f30*/  BPT.TRAP 0x1 ;  /* 0x000000040000795c */ /* 0x000fea0000300000 */
.L_x_35:
[----:B------:R-:W-:Y:S04]  /*1f40*/  BSSY.RECONVERGENT B0, `(.L_x_36) ;  /* 0x0000003000007945 */ /* 0x000fe80003800200 */
[----:B------:R-:W-:Y:S05]  /*1f50*/  @P2 BRA `(.L_x_37) ;  /* 0x0000000000042947 */ /* 0x000fea0003800000 */
[----:B------:R-:W-:Y:S05]  /*1f60*/  BPT.TRAP 0x1 ;  /* 0x000000040000795c */ /* 0x000fea0000300000 */
.L_x_37:
[----:B------:R-:W-:Y:S05]  /*1f70*/  BSYNC.RECONVERGENT B0 ;  /* 0x0000000000007941 */ /* 0x000fea0003800200 */
.L_x_36:
[----:B------:R-:W-:Y:S02]  /*1f80*/  UIADD3 UR5, UPT, UPT, UR4, 0x1, URZ ;  /* 0x0000000104057890 */ /* 0x000fe4000fffe0ff */
[----:B------:R-:W-:Y:S02]  /*1f90*/  UIADD3 UR14, UP1, UPT, UR28, 0x80, URZ ;  /* 0x000000801c0e7890 */ /* 0x000fe4000ff3e0ff */
[----:B------:R-:W-:Y:S02]  /*1fa0*/  UISETP.NE.AND UP0, UPT, UR5, 0x4, UPT ;  /* 0x000000040500788c */ /* 0x000fe4000bf05270 */
[----:B------:R-:W-:Y:S02]  /*1fb0*/  ULEA UR16, UR4, UR38, 0xd ;  /* 0x0000002604107291 */ /* 0x000fe4000f8e68ff */
[----:B------:R-:W-:Y:S02]  /*1fc0*/  USEL UR8, URZ, 0x1, UP0 ;  /* 0x00000001ff087887 */ /* 0x000fe40008000000 */
[----:B------:R-:W-:-:S02]  /*1fd0*/  USEL UR7, UR5, URZ, UP0 ;  /* 0x000000ff05077287 */ /* 0x000fc40008000000 */
[----:B------:R-:W-:Y:S02]  /*1fe0*/  UIADD3 UR22, UP0, UPT, UR28, 0x180, URZ ;  /* 0x000001801c167890 */ /* 0x000fe4000ff1e0ff */
[----:B------:R-:W-:Y:S01]  /*1ff0*/  ULEA UR5, UR7, UR21, 0x3 ;  /* 0x0000001507057291 */ /* 0x000fe2000f8e18ff */
[----:B------:R-:W-:Y:S01]  /*2000*/  LOP3.LUT R12, R12, UR8, RZ, 0x3c, !PT ;  /* 0x000000080c0c7c12 */ /* 0x000fe2000f8e3cff */
[----:B------:R-:W-:Y:S02]  /*2010*/  ULEA UR8, UR4, UR37, 0xf ;  /* 0x0000002504087291 */ /* 0x000fe4000f8e78ff */
[----:B------:R-:W-:Y:S01]  /*2020*/  USHF.L.U32 UR18, UR6, 0x7, URZ ;  /* 0x0000000706127899 */ /* 0x000fe200080006ff */
[----:B-1----:R-:W-:Y:S01]  /*2030*/  SHF.L.U32 R0, R12, 0x1f, RZ ;  /* 0x0000001f0c007819 */ /* 0x002fe200000006ff */
[----:B------:R-:W-:Y:S02]  /*2040*/  UPRMT UR4, URZ, 0x5410, UR27 ;  /* 0x00005410ff047896 */ /* 0x000fe4000800001b */
[----:B------:R-:W-:Y:S01]  /*2050*/  UIADD3.X UR15, UPT, UPT, URZ, UR29, URZ, UP1, !UPT ;  /* 0x0000001dff0f7290 */ /* 0x000fe20008ffe4ff */
[----:B------:R3:W4:Y:S01]  /*2060*/  SYNCS.PHASECHK.TRANS64.TRYWAIT P0, [UR5+0x20], R0 ;  /* 0x00002000ff0075a7 */ /* 0x0007220008001105 */
[----:B------:R-:W-:-:S02]  /*2070*/  UPRMT UR5, URZ, 0x5410, UR26 ;  /* 0x00005410ff057896 */ /* 0x000fc4000800001a */
[----:B------:R-:W-:Y:S01]  /*2080*/  UIADD3.X UR23, UPT, UPT, URZ, UR29, URZ, UP0, !UPT ;  /* 0x0000001dff177290 */ /* 0x000fe200087fe4ff */
[----:B------:R-:W-:Y:S01]  /*2090*/  UMOV UR32, 0x0 ;  /* 0x0000000000207882 */ /* 0x000fe20000000000 */
[----:B------:R-:W-:Y:S01]  /*20a0*/  UMOV UR33, 0x10000000 ;  /* 0x1000000000217882 */ /* 0x000fe20000000000 */
[----:B------:R-:W-:Y:S01]  /*20b0*/  UMOV UR19, UR35 ;  /* 0x0000002300137c82 */ /* 0x000fe20008000000 */
[----:B------:R-:W-:Y:S01]  /*20c0*/  UMOV UR20, UR36 ;  /* 0x0000002400147c82 */ /* 0x000fe20008000000 */
[----:B------:R-:W-:Y:S01]  /*20d0*/  UMOV UR12, UR36 ;  /* 0x00000024000c7c82 */ /* 0x000fe20008000000 */
[----:B------:R-:W-:Y:S01]  /*20e0*/  UMOV UR9, UR17 ;  /* 0x0000001100097c82 */ /* 0x000fe20008000000 */
[----:B------:R-:W-:Y:S01]  /*20f0*/  UMOV UR10, UR18 ;  /* 0x00000012000a7c82 */ /* 0x000fe20008000000 */
[----:B------:R1:W-:Y:S01]  /*2100*/  UTMALDG.3D.MULTICAST [UR16], [UR14], UR4, desc[UR32] ;  /* 0x000020100e0073b4 */ /* 0x0003e20008011804 */
[----:B------:R-:W-:-:S04]  /*2110*/  UIADD3 UR6, UPT, UPT, UR6, 0x1, URZ ;  /* 0x0000000106067890 */ /* 0x000fc8000fffe0ff */
[----:B------:R-:W-:Y:S01]  /*2120*/  UISETP.NE.AND UP0, UPT, UR6, UR13, UPT ;  /* 0x0000000d0600728c */ /* 0x000fe2000bf05270 */
[----:B------:R3:W-:Y:S01]  /*2130*/  UTMALDG.3D.MULTICAST [UR8], [UR22], UR5, desc[UR32] ;  /* 0x00002008160073b4 */ /* 0x0007e20008011805 */
[----:B-1----:R-:W-:-:S07]  /*2140*/  UMOV UR4, UR7 ;  /* 0x0000000700047c82 */ /* 0x002fce0008000000 */
[----:B---3--:R-:W-:Y:S05]  /*2150*/  BRA.U UP0, `(.L_x_38) ;  /* 0xfffffffd004c7547 */ /* 0x008fea000b83ffff */
.L_x_32:
[C---:B------:R-:W-:Y:S01]  /*2160*/  LEA R3, R11.reuse, UR21, 0x3 ;  /* 0x000000150b037c11 */ /* 0x040fe2000f8e18ff */
[----:B------:R-:W-:Y:S01]  /*2170*/  NOP ;  /* 0x0000000000007918 */ /* 0x000fe20000000000 */
[----:B-1----:R-:W-:Y:S02]  /*2180*/  SHF.L.U32 R0, R10, 0x1f, RZ ;  /* 0x0000001f0a007819 */ /* 0x002fe400000006ff */
[----:B------:R-:W-:Y:S02]  /*2190*/  LEA R5, R11, UR21, 0x4 ;  /* 0x000000150b057c11 */ /* 0x000fe4000f8e20ff */
[----:B--2-4-:R-:W1:Y:S02]  /*21a0*/  SYNCS.PHASECHK.TRANS64.TRYWAIT P0, [R3+URZ+0x90], R0 ;  /* 0x00009000030075a7 */ /* 0x014e6400080011ff */
[----:B-1----:R-:W-:Y:S05]  /*21b0*/  @!P0 BRA `(.L_x_39) ;  /* 0x0000007400f08947 */ /* 0x002fea0003800000 */
.L_x_135:
[----:B------:R-:W2:Y:S01]  /*21c0*/  LDS.128 R4, [R5+0x120] ;  /* 0x0001200005047984 */ /* 0x000ea20000000c00 */
[----:B------:R-:W-:Y:S01]  /*21d0*/  UISETP.GE.AND UP0, UPT, UR42, 0x1, UPT ;  /* 0x000000012a00788c */ /* 0x000fe2000bf06270 */
[----:B------:R-:W-:Y:S01]  /*21e0*/  @!PT LDS RZ, [RZ] ;  /* 0x00000000fffff984 */ /* 0x000fe20000000800 */
[----:B------:R-:W-:Y:S01]  /*21f0*/  @!PT LDS RZ, [RZ] ;  /* 0x00000000fffff984 */ /* 0x000fe20000000800 */
[----:B------:R-:W-:Y:S01]  /*2200*/  @!PT LDS RZ, [RZ] ;  /* 0x00000000fffff984 */ /* 0x000fe20000000800 */
[----:B------:R-:W-:Y:S01]  /*2210*/  @!PT LDS RZ, [RZ] ;  /* 0x00000000fffff984 */ /* 0x000fe20000000800 */
[----:B------:R3:W-:Y:S06]  /*2220*/  MEMBAR.ALL.CTA ;  /* 0x0000000000007992 */ /* 0x0007ec0000008000 */
[----:B---3--:R-:W3:Y:S01]  /*2230*/  FENCE.VIEW.ASYNC.S ;  /* 0x00000000000073c6 */ /* 0x008ee20000000000 */
[----:B--2---:R-:W-:-:S13]  /*2240*/  LOP3.LUT P0, RZ, R6, 0x1, RZ, 0xc0, !PT ;  /* 0x0000000106ff7812 */ /* 0x004fda000780c0ff */
[----:B---3--:R-:W-:Y:S01]  /*2250*/  VOTEU.ANY UP1, P0 ;  /* 0x0000000000ff7886 */ /* 0x008fe20000020100 */
[----:B------:R-:W-:-:S13]  /*2260*/  PLOP3.LUT P0, PT, PT, PT, UP1, 0x80, 0x8 ;  /* 0x000000000008781c */ /* 0x000fda0003f0f018 */
[----:B-1----:R-:W-:Y:S02]  /*2270*/  @P0 LOP3.LUT R0, R5, 0xffff, RZ, 0xc0, !PT ;  /* 0x0000ffff05000812 */ /* 0x002fe400078ec0ff */
[----:B------:R-:W-:Y:S02]  /*2280*/  @P0 MOV R2, R4 ;  /* 0x0000000400020202 */ /* 0x000fe40000000f00 */
[----:B------:R-:W-:Y:S01]  /*2290*/  @P0 R2UR UR5, R0 ;  /* 0x00000000000502ca */ /* 0x000fe200000e0000 */
[----:B------:R-:W-:Y:S01]  /*22a0*/  VIADD R0, R3, 0xa0 ;  /* 0x000000a003007836 */ /* 0x000fe20000000000 */
[----:B------:R-:W-:Y:S02]  /*22b0*/  @P0 SHF.R.U32.HI R4, RZ, 0x10, R5 ;  /* 0x00000010ff040819 */ /* 0x000fe40000011605 */
[----:B------:R-:W-:Y:S02]  /*22c0*/  @P0 R2UR UR6, R2 ;  /* 0x00000000020602ca */ /* 0x000fe400000e0000 */
[----:B------:R-:W-:-:S02]  /*22d0*/  PRMT R0, RZ, 0x654, R0 ;  /* 0x00000654ff007816 */ /* 0x000fc40000000000 */
[----:B------:R-:W-:Y:S02]  /*22e0*/  @P0 R2UR UR4, R4 ;  /* 0x00000000040402ca */ /* 0x000fe400000e0000 */
[----:B------:R1:W-:Y:S03]  /*22f0*/  SYNCS.ARRIVE.TRANS64.RED.A1T0 RZ, [R0+URZ], RZ ;  /* 0x000000ff00ff79a7 */ /* 0x0003e600081004ff */
[----:B------:R-:W-:-:S04]  /*2300*/  @UP1 UMOV UR39, UR5 ;  /* 0x0000000500271c82 */ /* 0x000fc80008000000 */
[----:B------:R-:W-:-:S04]  /*2310*/  @UP1 UMOV UR40, UR6 ;  /* 0x0000000600281c82 */ /* 0x000fc80008000000 */
[----:B------:R-:W-:Y:S01]  /*2320*/  @UP1 UMOV UR36, UR4 ;  /* 0x0000000400241c82 */ /* 0x000fe20008000000 */
[----:B------:R-:W-:Y:S05]  /*2330*/  BRA.U !UP0, `(.L_x_40) ;  /* 0x0000000108d47547 */ /* 0x000fea000b800000 */
[----:B------:R-:W2:Y:S01]  /*2340*/  LDCU.128 UR12, c[0x0][0xb10] ;  /* 0x00016200ff0c77ac */ /* 0x000ea20008000c00 */
[----:B------:R-:W3:Y:S01]  /*2350*/  LDCU UR22, c[0x0][0xb20] ;  /* 0x00016400ff1677ac */ /* 0x000ee20008000800 */
[----:B------:R-:W4:Y:S01]  /*2360*/  LDCU UR20, c[0x0][0xb0c] ;  /* 0x00016180ff1477ac */ /* 0x000f220008000800 */
[----:B------:R-:W1:Y:S01]  /*2370*/  LDCU.64 UR8, c[0x0][0xb28] ;  /* 0x00016500ff0877ac */ /* 0x000e620008000a00 */
[----:B------:R-:W-:Y:S02]  /*2380*/  UISETP.NE.AND UP3, UPT, UR42, 0x1, UPT ;  /* 0x000000012a00788c */ /* 0x000fe4000bf65270 */
[----:B--2---:R-:W-:Y:S02]  /*2390*/  UIMAD.WIDE.U32 UR10, UR41, UR15, URZ ;  /* 0x0000000f290a72a5 */ /* 0x004fe4000f8e00ff */
[----:B------:R-:W-:Y:S02]  /*23a0*/  UIMAD.WIDE.U32 UR4, UR43, UR12, URZ ;  /* 0x0000000c2b0472a5 */ /* 0x000fe4000f8e00ff */
[----:B------:R-:W-:-:S02]  /*23b0*/  UISETP.NE.AND UP0, UPT, UR14, 0x1, UPT ;  /* 0x000000010e00788c */ /* 0x000fc4000bf05270 */
[----:B------:R-:W-:Y:S01]  /*23c0*/  UIMAD.WIDE.U32 UR18, UR39, UR15, URZ ;  /* 0x0000000f271272a5 */ /* 0x000fe2000f8e00ff */
[----:B------:R-:W-:Y:S02]  /*23d0*/  UMOV UR10, UR11 ;  /* 0x0000000b000a7c82 */ /* 0x000fe40008000000 */
[----:B------:R-:W-:Y:S01]  /*23e0*/  UMOV UR4, UR5 ;  /* 0x0000000500047c82 */ /* 0x000fe20008000000 */
[----:B---3--:R-:W-:Y:S02]  /*23f0*/  USHF.R.U32.HI UR10, URZ, UR22, UR10 ;  /* 0x00000016ff0a7299 */ /* 0x008fe4000801160a */
[----:B----4-:R-:W-:Y:S02]  /*2400*/  UISETP.NE.AND UP2, UPT, UR20, 0x1, UPT ;  /* 0x000000011400788c */ /* 0x010fe4000bf45270 */
[----:B------:R-:W-:Y:S02]  /*2410*/  USHF.R.U32.HI UR4, URZ, UR13, UR4 ;  /* 0x0000000dff047299 */ /* 0x000fe40008011604 */
[----:B------:R-:W-:-:S02]  /*2420*/  USEL UR5, UR41, UR10, !UP0 ;  /* 0x0000000a29057287 */ /* 0x000fc4000c000000 */
[----:B------:R-:W-:Y:S02]  /*2430*/  USEL UR6, UR43, UR4, !UP2 ;  /* 0x000000042b067287 */ /* 0x000fe4000d000000 */
[----:B-1----:R-:W-:Y:S01]  /*2440*/  UIMAD.WIDE.U32 UR10, UR5, UR8, URZ ;  /* 0x00000008050a72a5 */ /* 0x002fe2000f8e00ff */
[----:B------:R-:W-:Y:S01]  /*2450*/  UMOV UR4, UR19 ;  /* 0x0000001300047c82 */ /* 0x000fe20008000000 */
[----:B------:R-:W-:Y:S02]  /*2460*/  UIMAD.WIDE.U32 UR16, UR40, UR12, URZ ;  /* 0x0000000c281072a5 */ /* 0x000fe4000f8e00ff */
[----:B------:R-:W-:-:S03]  /*2470*/  UIMAD.WIDE.U32 UR18, UR6, UR8, URZ ;  /* 0x00000008061272a5 */ /* 0x000fc6000f8e00ff */
[----:B------:R-:W-:Y:S01]  /*2480*/  UMOV UR10, UR11 ;  /* 0x0000000b000a7c82 */ /* 0x000fe20008000000 */
[----:B------:R-:W-:Y:S02]  /*2490*/  USHF.R.U32.HI UR4, URZ, UR22, UR4 ;  /* 0x00000016ff047299 */ /* 0x000fe40008011604 */
[----:B------:R-:W-:Y:S01]  /*24a0*/  @UP3 USHF.R.U32.HI UR5, URZ, UR9, UR10 ;  /* 0x00000009ff053299 */ /* 0x000fe2000801160a */
[----:B------:R-:W-:Y:S01]  /*24b0*/  UMOV UR16, UR17 ;  /* 0x0000001100107c82 */ /* 0x000fe20008000000 */
[----:B------:R-:W-:Y:S01]  /*24c0*/  UMOV UR18, UR19 ;  /* 0x0000001300127c82 */ /* 0x000fe20008000000 */
[----:B------:R-:W-:Y:S02]  /*24d0*/  USHF.R.U32.HI UR13, URZ, UR13, UR16 ;  /* 0x0000000dff0d7299 */ /* 0x000fe40008011610 */
[----:B------:R-:W-:Y:S02]  /*24e0*/  USEL UR4, UR39, UR4, !UP0 ;  /* 0x0000000427047287 */ /* 0x000fe4000c000000 */
[----:B------:R-:W-:-:S02]  /*24f0*/  @UP3 USHF.R.U32.HI UR6, URZ, UR9, UR18 ;  /* 0x00000009ff063299 */ /* 0x000fc40008011612 */
[----:B------:R-:W-:Y:S02]  /*2500*/  UIMAD UR10, UR42, UR5, URZ ;  /* 0x000000052a0a72a4 */ /* 0x000fe4000f8e02ff */
[----:B------:R-:W-:Y:S02]  /*2510*/  USEL UR5, UR40, UR13, !UP2 ;  /* 0x0000000d28057287 */ /* 0x000fe4000d000000 */
[----:B------:R-:W-:Y:S02]  /*2520*/  UIMAD UR12, UR42, UR6, URZ ;  /* 0x000000062a0c72a4 */ /* 0x000fe4000f8e02ff */
[----:B------:R-:W-:Y:S02]  /*2530*/  UISETP.GE.AND UP0, UPT, UR4, UR10, UPT ;  /* 0x0000000a0400728c */ /* 0x000fe4000bf06270 */
[----:B------:R-:W-:Y:S02]  /*2540*/  UIMAD.WIDE.U32 UR10, UR4, UR8, URZ ;  /* 0x00000008040a72a5 */ /* 0x000fe4000f8e00ff */
[----:B------:R-:W-:-:S02]  /*2550*/  UISETP.GE.OR UP0, UPT, UR5, UR12, UP0 ;  /* 0x0000000c0500728c */ /* 0x000fc40008706670 */
        /* <DEDUP_REMOVED lines=19> */
.L_x_40:
[----:B------:R-:W2:Y:S02]  /*2690*/  LDCU UR4, c[0x0][0xb30] ;  /* 0x00016600ff0477ac */ /* 0x000ea40008000800 */
[----:B--2---:R-:W-:-:S09]  /*26a0*/  UISETP.NE.AND UP0, UPT, UR4, 0x1, UPT ;  /* 0x000000010400788c */ /* 0x004fd2000bf05270 */
[----:B------:R-:W-:Y:S05]  /*26b0*/  BRA.U UP0, `(.L_x_41) ;  /* 0x0000000100447547 */ /* 0x000fea000b800000 */
        /* <DEDUP_REMOVED lines=17> */
.L_x_41:
[----:B------:R-:W-:Y:S01]  /*27d0*/  VIADD R11, R11, 0x1 ;  /* 0x000000010b0b7836 */ /* 0x000fe20000000000 */
[----:B------:R-:W-:Y:S01]  /*27e0*/  R2UR UR4, R87 ;  /* 0x00000000570472ca */ /* 0x000fe200000e0000 */
[----:B------:R-:W-:Y:S01]  /*27f0*/  UIADD3 UR16, UPT, UPT, UR40, UR59, URZ ;  /* 0x0000003b28107290 */ /* 0x000fe2000fffe0ff */
[----:B------:R-:W-:Y:S02]  /*2800*/  PLOP3.LUT P1, PT, PT, PT, PT, 0x80, 0x8 ;  /* 0x000000000008781c */ /* 0x000fe40003f2f070 */
[----:B------:R-:W-:-:S04]  /*2810*/  ISETP.NE.AND P0, PT, R11, 0x2, PT ;  /* 0x000000020b00780c */ /* 0x000fc80003f05270 */
[----:B------:R-:W-:Y:S02]  /*2820*/  SEL R3, RZ, 0x1, P0 ;  /* 0x00000001ff037807 */ /* 0x000fe40000000000 */
[----:B------:R-:W-:Y:S02]  /*2830*/  SEL R11, R11, RZ, P0 ;  /* 0x000000ff0b0b7207 */ /* 0x000fe40000000000 */
[----:B------:R-:W-:Y:S01]  /*2840*/  LOP3.LUT R10, R10, R3, RZ, 0x3c, !PT ;  /* 0x000000030a0a7212 */ /* 0x000fe200078e3cff */
[----:B------:R-:W-:Y:S01]  /*2850*/  UIADD3 UR20, UPT, UPT, UR39, UR4, URZ ;  /* 0x0000000427147290 */ /* 0x000fe2000fffe0ff */
[----:B------:R-:W-:Y:S11]  /*2860*/  BRA.U UP1, `(.L_x_42) ;  /* 0xfffffff101507547 */ /* 0x000ff6000b83ffff */
[----:B------:R-:W-:Y:S01]  /*2870*/  UIADD3 UR21, UPT, UPT, UR21, 0x20, URZ ;  /* 0x0000002015157890 */ /* 0x000fe2000fffe0ff */
[----:B------:R-:W-:-:S03]  /*2880*/  SHF.L.U32 R3, R12, 0x1f, RZ ;  /* 0x0000001f0c037819 */ /* 0x000fc600000006ff */
[----:B------:R-:W-:-:S09]  /*2890*/  ULEA UR4, UR7, UR21, 0x3 ;  /* 0x0000001507047291 */ /* 0x000fd2000f8e18ff */
[----:B------:R-:W2:Y:S02]  /*28a0*/  SYNCS.PHASECHK.TRANS64.TRYWAIT P0, [UR4], R3 ;  /* 0x00000003ff0075a7 */ /* 0x000ea40008001104 */
[----:B--2---:R-:W-:Y:S05]  /*28b0*/  @!P0 BRA `(.L_x_43) ;  /* 0x0000007000448947 */ /* 0x004fea0003800000 */
.L_x_137:
[----:B------:R-:W-:-:S04]  /*28c0*/  UIADD3 UR4, UPT, UPT, UR7, 0x1, URZ ;  /* 0x0000000107047890 */ /* 0x000fc8000fffe0ff */
[----:B------:R-:W-:-:S04]  /*28d0*/  UISETP.NE.AND UP0, UPT, UR4, 0x4, UPT ;  /* 0x000000040400788c */ /* 0x000fc8000bf05270 */
[----:B------:R-:W-:Y:S02]  /*28e0*/  USEL UR6, URZ, 0x1, UP0 ;  /* 0x00000001ff067887 */ /* 0x000fe40008000000 */
[----:B------:R-:W-:-:S04]  /*28f0*/  USEL UR4, UR4, URZ, UP0 ;  /* 0x000000ff04047287 */ /* 0x000fc80008000000 */
[----:B------:R-:W-:Y:S01]  /*2900*/  ULEA UR5, UR4, UR21, 0x3 ;  /* 0x0000001504057291 */ /* 0x000fe2000f8e18ff */
[----:B------:R-:W-:-:S04]  /*2910*/  LOP3.LUT R2, R12, UR6, RZ, 0x3c, !PT ;  /* 0x000000060c027c12 */ /* 0x000fc8000f8e3cff */
[----:B-1----:R-:W-:-:S04]  /*2920*/  SHF.L.U32 R3, R2, 0x1f, RZ ;  /* 0x0000001f02037819 */ /* 0x002fc800000006ff */
[----:B------:R-:W1:Y:S02]  /*2930*/  SYNCS.PHASECHK.TRANS64.TRYWAIT P0, [UR5], R3 ;  /* 0x00000003ff0075a7 */ /* 0x000e640008001105 */
[----:B-1----:R-:W-:Y:S05]  /*2940*/  @!P0 BRA `(.L_x_44) ;  /* 0x0000007000388947 */ /* 0x002fea0003800000 */
.L_x_139:
        /* <DEDUP_REMOVED lines=9> */
.L_x_141:
[----:B------:R-:W-:-:S04]  /*29e0*/  UIADD3 UR4, UPT, UPT, UR4, 0x1, URZ ;  /* 0x0000000104047890 */ /* 0x000fc8000fffe0ff */
[----:B------:R-:W-:-:S04]  /*29f0*/  UISETP.NE.AND UP0, UPT, UR4, 0x4, UPT ;  /* 0x000000040400788c */ /* 0x000fc8000bf05270 */
[----:B------:R-:W-:Y:S02]  /*2a00*/  USEL UR5, URZ, 0x1, UP0 ;  /* 0x00000001ff057887 */ /* 0x000fe40008000000 */
[----:B------:R-:W-:-:S04]  /*2a10*/  USEL UR4, UR4, URZ, UP0 ;  /* 0x000000ff04047287 */ /* 0x000fc80008000000 */
[----:B------:R-:W-:Y:S01]  /*2a20*/  ULEA UR4, UR4, UR21, 0x3 ;  /* 0x0000001504047291 */ /* 0x000fe2000f8e18ff */
[----:B-1----:R-:W-:-:S04]  /*2a30*/  LOP3.LUT R3, R2, UR5, RZ, 0x3c, !PT ;  /* 0x0000000502037c12 */ /* 0x002fc8000f8e3cff */
[----:B------:R-:W-:Y:S01]  /*2a40*/  SHF.L.U32 R3, R3, 0x1f, RZ ;  /* 0x0000001f03037819 */ /* 0x000fe200000006ff */
[----:B------:R-:W-:-:S07]  /*2a50*/  IMAD.U32 R0, RZ, RZ, UR4 ;  /* 0x00000004ff007e24 */ /* 0x000fce000f8e00ff */
.L_x_46:
[----:B-1----:R1:W2:Y:S02]  /*2a60*/  SYNCS.PHASECHK.TRANS64.TRYWAIT P0, [R0+URZ], R3 ;  /* 0x00000003000075a7 */ /* 0x0022a400080011ff */
[----:B--2---:R-:W-:Y:S05]  /*2a70*/  @!P0 NANOSLEEP.SYNCS 0x989680 ;  /* 0x009896800000895d */ /* 0x004fea0003900000 */
[----:B------:R-:W2:Y:S02]  /*2a80*/  @!P0 SYNCS.PHASECHK.TRANS64 P0, [R0+URZ], R3 ;  /* 0x00000003000085a7 */ /* 0x000ea400080010ff */
[----:B--2---:R-:W-:Y:S05]  /*2a90*/  @P0 EXIT ;  /* 0x000000000000094d */ /* 0x004fea0003800000 */
[----:B------:R-:W-:Y:S05]  /*2aa0*/  BRA `(.L_x_46) ;  /* 0xfffffffc00ec7947 */ /* 0x000fea000383ffff */
.L_x_22:
[----:B------:R-:W2:Y:S02]  /*2ab0*/  S2UR UR4, SR_CgaCtaId ;  /* 0x00000000000479c3 */ /* 0x000ea40000008800 */
[----:B--2---:R-:W-:-:S04]  /*2ac0*/  UISETP.NE.AND UP0, UPT, UR4, URZ, UPT ;  /* 0x000000ff0400728c */ /* 0x004fc8000bf05270 */
[----:B------:R-:W-:-:S09]  /*2ad0*/  UISETP.NE.OR UP0, UPT, UR17, 0x1, UP0 ;  /* 0x000000011100788c */ /* 0x000fd20008705670 */
[----:B------:R-:W-:Y:S05]  /*2ae0*/  BRA.U UP0, `(.L_x_47) ;  /* 0x00000005004c7547 */ /* 0x000fea000b800000 */
[----:B------:R-:W2:Y:S01]  /*2af0*/  S2UR UR5, SR_CgaCtaId ;  /* 0x00000000000579c3 */ /* 0x000ea20000008800 */
[----:B------:R-:W-:Y:S01]  /*2b00*/  UMOV UR4, 0x400 ;  /* 0x0000040000047882 */ /* 0x000fe20000000000 */
[----:B------:R-:W-:Y:S01]  /*2b10*/  ISETP.GE.U32.AND P2, PT, R0, 0x4, PT ;  /* 0x000000040000780c */ /* 0x000fe20003f46070 */
[----:B------:R-:W-:Y:S01]  /*2b20*/  IMAD.MOV.U32 R12, RZ, RZ, 0x1 ;  /* 0x00000001ff0c7424 */ /* 0x000fe200078e00ff */
[----:B------:R-:W-:Y:S02]  /*2b30*/  CS2R R10, SRZ ;  /* 0x00000000000a7805 */ /* 0x000fe4000001ff00 */
[----:B------:R-:W-:Y:S01]  /*2b40*/  CS2R R8, SRZ ;  /* 0x0000000000087805 */ /* 0x000fe2000001ff00 */
[----:B--2---:R-:W-:-:S03]  /*2b50*/  ULEA UR6, UR5, UR4, 0x18 ;  /* 0x0000000405067291 */ /* 0x004fc6000f8ec0ff */
[----:B------:R-:W-:-:S09]  /*2b60*/  UMOV UR5, URZ ;  /* 0x000000ff00057c82 */ /* 0x000fd20008000000 */
.L_x_51:
[----:B------:R-:W-:Y:S02]  /*2b70*/  LEA R2, R8, UR6, 0x3 ;  /* 0x0000000608027c11 */ /* 0x000fe4000f8e18ff */
[----:B------:R-:W-:-:S03]  /*2b80*/  SHF.L.U32 R5, R9, 0x1f, RZ ;  /* 0x0000001f09057819 */ /* 0x000fc600000006ff */
[----:B------:R-:W-:Y:S01]  /*2b90*/  VIADD R4, R2, 0x100 ;  /* 0x0000010002047836 */ /* 0x000fe20000000000 */
[----:B------:R-:W2:Y:S02]  /*2ba0*/  SYNCS.PHASECHK.TRANS64.TRYWAIT P0, [R2+URZ+0xf0], R5 ;  /* 0x0000f005020075a7 */ /* 0x000ea400080011ff */
[----:B--2---:R-:W-:Y:S05]  /*2bb0*/  @!P0 BRA `(.L_x_48) ;  /* 0x0000006c00cc8947 */ /* 0x004fea0003800000 */
.L_x_142:
[----:B------:R-:W-:Y:S01]  /*2bc0*/  ULEA UR4, UR5, UR6, 0x3 ;  /* 0x0000000605047291 */ /* 0x000fe2000f8e18ff */
[----:B------:R-:W-:Y:S02]  /*2bd0*/  PRMT R4, RZ, 0x654, R4 ;  /* 0x00000654ff047816 */ /* 0x000fe40000000004 */
[----:B--2---:R-:W-:Y:S01]  /*2be0*/  SHF.L.U32 R5, R12, 0x1f, RZ ;  /* 0x0000001f0c057819 */ /* 0x004fe200000006ff */
[----:B------:R-:W-:Y:S01]  /*2bf0*/  UIADD3 UR7, UPT, UPT, UR4, 0x90, URZ ;  /* 0x0000009004077890 */ /* 0x000fe2000fffe0ff */
[----:B------:R2:W-:Y:S05]  /*2c00*/  SYNCS.ARRIVE.TRANS64.RED.A1T0 RZ, [R4+URZ], RZ ;  /* 0x000000ff04ff79a7 */ /* 0x0005ea00081004ff */
[----:B------:R-:W-:Y:S01]  /*2c10*/  IMAD.U32 R7, RZ, RZ, UR7 ;  /* 0x00000007ff077e24 */ /* 0x000fe2000f8e00ff */
[----:B------:R-:W3:Y:S04]  /*2c20*/  SYNCS.PHASECHK.TRANS64.TRYWAIT P0, [UR4+0xa0], R5 ;  /* 0x0000a005ff0075a7 */ /* 0x000ee80008001104 */
[----:B------:R-:W-:Y:S01]  /*2c30*/  PRMT R6, R0, 0x654, R7 ;  /* 0x0000065400067816 */ /* 0x000fe20000000007 */
[----:B--2---:R-:W-:Y:S01]  /*2c40*/  @!P2 IMAD.MOV.U32 R4, RZ, RZ, 0x10 ;  /* 0x00000010ff04a424 */ /* 0x004fe200078e00ff */
[----:B---3--:R-:W-:Y:S06]  /*2c50*/  @!P0 BRA `(.L_x_49) ;  /* 0x0000006c00b88947 */ /* 0x008fec0003800000 */
.L_x_144:
[----:B------:R-:W-:Y:S01]  /*2c60*/  ULEA UR8, UR5, UR6, 0x4 ;  /* 0x0000000605087291 */ /* 0x000fe2000f8e20ff */
[----:B------:R-:W-:Y:S01]  /*2c70*/  SEL R3, R6, R3, !P2 ;  /* 0x0000000306037207 */ /* 0x000fe20005000000 */
[----:B------:R-:W-:Y:S01]  /*2c80*/  UIADD3 UR9, UPT, UPT, UR4, 0x90, URZ ;  /* 0x0000009004097890 */ /* 0x000fe2000fffe0ff */
[----:B--2---:R-:W-:Y:S01]  /*2c90*/  LEA R2, R11, UR6, 0x3 ;  /* 0x000000060b027c11 */ /* 0x004fe2000f8e18ff */
[----:B------:R-:W-:Y:S01]  /*2ca0*/  UIADD3 UR8, UPT, UPT, UR8, 0x120, URZ ;  /* 0x0000012008087890 */ /* 0x000fe2000fffe0ff */
[----:B------:R-:W-:Y:S01]  /*2cb0*/  SHF.L.U32 R5, R10, 0x1f, RZ ;  /* 0x0000001f0a057819 */ /* 0x000fe200000006ff */
[----:B------:R2:W-:Y:S01]  /*2cc0*/  @!P2 SYNCS.ARRIVE.TRANS64.RED RZ, [R3+URZ], R4 ;  /* 0x0000000403ffa9a7 */ /* 0x0005e200080004ff */
[----:B------:R-:W-:Y:S01]  /*2cd0*/  UIADD3 UR4, UPT, UPT, UR5, 0x1, URZ ;  /* 0x0000000105047890 */ /* 0x000fe2000fffe0ff */
[----:B------:R-:W-:-:S03]  /*2ce0*/  VIADD R8, R8, 0x1 ;  /* 0x0000000108087836 */ /* 0x000fc60000000000 */
[----:B------:R-:W-:Y:S02]  /*2cf0*/  UISETP.NE.AND UP0, UPT, UR4, 0x2, UPT ;  /* 0x000000020400788c */ /* 0x000fe4000bf05270 */
[----:B------:R-:W-:Y:S06]  /*2d00*/  UGETNEXTWORKID.BROADCAST [UR8], [UR9] ;  /* 0x00000000080073ca */ /* 0x000fec0008000100 */
[----:B------:R-:W-:Y:S01]  /*2d10*/  USEL UR7, URZ, 0x1, UP0 ;  /* 0x00000001ff077887 */ /* 0x000fe20008000000 */
[----:B------:R-:W-:Y:S01]  /*2d20*/  ISETP.NE.AND P0, PT, R8, 0x2, PT ;  /* 0x000000020800780c */ /* 0x000fe20003f05270 */
[----:B------:R-:W-:Y:S01]  /*2d30*/  USEL UR5, UR4, URZ, UP0 ;  /* 0x000000ff04057287 */ /* 0x000fe20008000000 */
[----:B------:R-:W3:Y:S03]  /*2d40*/  SYNCS.PHASECHK.TRANS64.TRYWAIT P1, [R2+URZ+0x90], R5 ;  /* 0x00009005020075a7 */ /* 0x000ee600080211ff */
[----:B------:R-:W-:Y:S01]  /*2d50*/  LOP3.LUT R12, R12, UR7, RZ, 0x3c, !PT ;  /* 0x000000070c0c7c12 */ /* 0x000fe2000f8e3cff */
[----:B--23--:R-:W-:Y:S07]  /*2d60*/  @!P1 BRA `(.L_x_50) ;  /* 0x0000006c008c9947 */ /* 0x00cfee0003800000 */
.L_x_145:
[C---:B------:R-:W-:Y:S01]  /*2d70*/  LEA R4, R11.reuse, UR6, 0x4 ;  /* 0x000000060b047c11 */ /* 0x040fe2000f8e20ff */
[----:B--2---:R-:W-:Y:S01]  /*2d80*/  VIADD R2, R2, 0xa0 ;  /* 0x000000a002027836 */ /* 0x004fe20000000000 */
[----:B------:R-:W-:Y:S01]  /*2d90*/  SEL R8, R8, RZ, P0 ;  /* 0x000000ff08087207 */ /* 0x000fe20000000000 */
[----:B------:R-:W-:-:S03]  /*2da0*/  VIADD R11, R11, 0x1 ;  /* 0x000000010b0b7836 */ /* 0x000fc60000000000 */
[----:B------:R-:W2:Y:S01]  /*2db0*/  LDS.128 R4, [R4+0x120] ;  /* 0x0001200004047984 */ /* 0x000ea20000000c00 */
[----:B------:R-:W-:Y:S02]  /*2dc0*/  PRMT R2, RZ, 0x654, R2 ;  /* 0x00000654ff027816 */ /* 0x000fe40000000002 */
[C---:B------:R-:W-:Y:S01]  /*2dd0*/  ISETP.NE.AND P1, PT, R11.reuse, 0x2, PT ;  /* 0x000000020b00780c */ /* 0x040fe20003f25270 */
[----:B------:R-:W-:Y:S01]  /*2de0*/  @!PT LDS RZ, [RZ] ;  /* 0x00000000fffff984 */ /* 0x000fe20000000800 */
[----:B------:R-:W-:Y:S01]  /*2df0*/  @!PT LDS RZ, [RZ] ;  /* 0x00000000fffff984 */ /* 0x000fe20000000800 */
[----:B------:R-:W-:Y:S01]  /*2e00*/  @!PT LDS RZ, [RZ] ;  /* 0x00000000fffff984 */ /* 0x000fe20000000800 */
[----:B------:R-:W-:Y:S01]  /*2e10*/  @!PT LDS RZ, [RZ] ;  /* 0x00000000fffff984 */ /* 0x000fe20000000800 */
[----:B------:R3:W-:Y:S06]  /*2e20*/  MEMBAR.ALL.CTA ;  /* 0x0000000000007992 */ /* 0x0007ec0000008000 */
[----:B---3--:R-:W3:Y:S01]  /*2e30*/  FENCE.VIEW.ASYNC.S ;  /* 0x00000000000073c6 */ /* 0x008ee20000000000 */
[----:B------:R-:W-:Y:S01]  /*2e40*/  SEL R11, R11, RZ, P1 ;  /* 0x000000ff0b0b7207 */ /* 0x000fe20000800000 */
[----:B---3--:R3:W-:Y:S01]  /*2e50*/  SYNCS.ARRIVE.TRANS64.RED.A1T0 RZ, [R2+URZ], RZ ;  /* 0x000000ff02ff79a7 */ /* 0x0087e200081004ff */
[----:B--2---:R-:W-:-:S02]  /*2e60*/  LOP3.LUT P3, RZ, R6, 0x1, RZ, 0xc0, !PT ;  /* 0x0000000106ff7812 */ /* 0x004fc4000786c0ff */
[----:B------:R-:W-:-:S04]  /*2e70*/  SEL R5, RZ, 0x1, P1 ;  /* 0x00000001ff057807 */ /* 0x000fc80000800000 */
[----:B------:R-:W-:Y:S02]  /*2e80*/  LOP3.LUT R10, R10, R5, RZ, 0x3c, !PT ;  /* 0x000000050a0a7212 */ /* 0x000fe400078e3cff */
[----:B---3--:R-:W-:-:S04]  /*2e90*/  SEL R2, RZ, 0x1, P0 ;  /* 0x00000001ff027807 */ /* 0x008fc80000000000 */
[----:B------:R-:W-:Y:S01]  /*2ea0*/  LOP3.LUT R9, R9, R2, RZ, 0x3c, !PT ;  /* 0x0000000209097212 */ /* 0x000fe200078e3cff */
[----:B------:R-:W-:Y:S06]  /*2eb0*/  @P3 BRA `(.L_x_51) ;  /* 0xfffffffc002c3947 */ /* 0x000fec000383ffff */
[----:B------:R-:W-:Y:S01]  /*2ec0*/  ULEA UR4, UR5, UR6, 0x3 ;  /* 0x0000000605047291 */ /* 0x000fe2000f8e18ff */
[----:B------:R-:W-:-:S08]  /*2ed0*/  SHF.L.U32 R3, R12, 0x1f, RZ ;  /* 0x0000001f0c037819 */ /* 0x000fd000000006ff */
[----:B------:R-:W2:Y:S02]  /*2ee0*/  SYNCS.PHASECHK.TRANS64 P0, [UR4+0xa0], R3 ;  /* 0x0000a003ff0075a7 */ /* 0x000ea40008001004 */
[----:B--2---:R-:W-:Y:S05]  /*2ef0*/  @P0 BRA `(.L_x_52) ;  /* 0x0000000000080947 */ /* 0x004fea0003800000 */
[----:B------:R-:W2:Y:S02]  /*2f00*/  SYNCS.PHASECHK.TRANS64.TRYWAIT P0, [UR4+0xa0], R3 ;  /* 0x0000a003ff0075a7 */ /* 0x000ea40008001104 */
[----:B--2---:R-:W-:Y:S05]  /*2f10*/  @!P0 BRA `(.L_x_53) ;  /* 0x0000006c00348947 */ /* 0x004fea0003800000 */
.L_x_52:
[----:B------:R-:W-:-:S04]  /*2f20*/  UIADD3 UR7, UPT, UPT, UR5, 0x1, URZ ;  /* 0x0000000105077890 */ /* 0x000fc8000fffe0ff */
[----:B------:R-:W-:-:S04]  /*2f30*/  UISETP.NE.AND UP0, UPT, UR7, 0x2, UPT ;  /* 0x000000020700788c */ /* 0x000fc8000bf05270 */
[----:B------:R-:W-:Y:S02]  /*2f40*/  USEL UR8, URZ, 0x1, UP0 ;  /* 0x00000001ff087887 */ /* 0x000fe40008000000 */
[----:B------:R-:W-:-:S04]  /*2f50*/  USEL UR7, UR7, URZ, UP0 ;  /* 0x000000ff07077287 */ /* 0x000fc80008000000 */
[----:B------:R-:W-:Y:S01]  /*2f60*/  ULEA UR7, UR7, UR6, 0x3 ;  /* 0x0000000607077291 */ /* 0x000fe2000f8e18ff */
[----:B--2---:R-:W-:-:S04]  /*2f70*/  LOP3.LUT R3, R12, UR8, RZ, 0x3c, !PT ;  /* 0x000000080c037c12 */ /* 0x004fc8000f8e3cff */
[----:B------:R-:W-:-:S04]  /*2f80*/  SHF.L.U32 R0, R3, 0x1f, RZ ;  /* 0x0000001f03007819 */ /* 0x000fc800000006ff */
[----:B------:R-:W2:Y:S02]  /*2f90*/  SYNCS.PHASECHK.TRANS64 P0, [UR7+0xa0], R0 ;  /* 0x0000a000ff0075a7 */ /* 0x000ea40008001007 */
[----:B-12---:R-:W-:Y:S05]  /*2fa0*/  @P0 EXIT ;  /* 0x000000000000094d */ /* 0x006fea0003800000 */
[----:B------:R-:W-:Y:S02]  /*2fb0*/  SHF.L.U32 R3, R3, 0x1f, RZ ;  /* 0x0000001f03037819 */ /* 0x000fe400000006ff */
[----:B------:R-:W-:-:S07]  /*2fc0*/  MOV R0, UR7 ;  /* 0x0000000700007c02 */ /* 0x000fce0008000f00 */
.L_x_54:
[----:B-1----:R1:W2:Y:S02]  /*2fd0*/  SYNCS.PHASECHK.TRANS64.TRYWAIT P0, [R0+URZ+0xa0], R3 ;  /* 0x0000a003000075a7 */ /* 0x0022a400080011ff */
[----:B--2---:R-:W-:Y:S05]  /*2fe0*/  @!P0 NANOSLEEP.SYNCS 0x989680 ;  /* 0x009896800000895d */ /* 0x004fea0003900000 */
[----:B------:R-:W2:Y:S02]  /*2ff0*/  @!P0 SYNCS.PHASECHK.TRANS64 P0, [R0+URZ+0xa0], R3 ;  /* 0x0000a003000085a7 */ /* 0x000ea400080010ff */
[----:B--2---:R-:W-:Y:S05]  /*3000*/  @P0 EXIT ;  /* 0x000000000000094d */ /* 0x004fea0003800000 */
[----:B------:R-:W-:Y:S05]  /*3010*/  BRA `(.L_x_54) ;  /* 0xfffffffc00ec7947 */ /* 0x000fea000383ffff */
.L_x_47:
[----:B------:R-:W-:Y:S05]  /*3020*/  BRA.U UP4, `(.L_x_55) ;  /* 0x0000000d04d87547 */ /* 0x000fea000b800000 */
[----:B------:R-:W2:Y:S01]  /*3030*/  S2UR UR7, SR_CgaCtaId ;  /* 0x00000000000779c3 */ /* 0x000ea20000008800 */
[----:B------:R-:W-:Y:S01]  /*3040*/  UMOV UR4, 0x40 ;  /* 0x0000004000047882 */ /* 0x000fe20000000000 */
[----:B------:R-:W-:Y:S01]  /*3050*/  NOP ;  /* 0x0000000000007918 */ /* 0x000fe20000000000 */
[----:B------:R-:W-:Y:S01]  /*3060*/  UMOV UR6, 0x400 ;  /* 0x0000040000067882 */ /* 0x000fe20000000000 */
[----:B--2---:R-:W-:Y:S02]  /*3070*/  ULEA UR5, UR7, UR4, 0x18 ;  /* 0x0000000407057291 */ /* 0x004fe4000f8ec0ff */
[----:B------:R-:W-:-:S07]  /*3080*/  ULEA UR6, UR7, UR6, 0x18 ;  /* 0x0000000607067291 */ /* 0x000fce000f8ec0ff */
[----:B------:R-:W2:Y:S02]  /*3090*/  LDS.U8 R0, [UR5+0x1c] ;  /* 0x00001c05ff007984 */ /* 0x000ea40008000000 */
[----:B--2---:R-:W-:-:S13]  /*30a0*/  ISETP.NE.AND P0, PT, R0, RZ, PT ;  /* 0x000000ff0000720c */ /* 0x004fda0003f05270 */
[----:B------:R-:W-:Y:S05]  /*30b0*/  @P0 BRA `(.L_x_56) ;  /* 0x0000000000580947 */ /* 0x000fea0003800000 */
[----:B------:R-:W-:-:S13]  /*30c0*/  ELECT P0, URZ, PT ;  /* 0x0000000000ff782f */ /* 0x000fda0003800000 */
[----:B------:R-:W-:Y:S05]  /*30d0*/  @!P0 BRA `(.L_x_57) ;  /* 0x0000000000608947 */ /* 0x000fea0003800000 */
[----:B------:R-:W-:Y:S01]  /*30e0*/  UMOV UR4, 0x10 ;  /* 0x0000001000047882 */ /* 0x000fe20000000000 */
[----:B------:R-:W-:Y:S01]  /*30f0*/  HFMA2 R0, -RZ, RZ, 0, 5.9604644775390625e-08 ;  /* 0x00000001ff007431 */ /* 0x000fe200000001ff */
[----:B------:R-:W-:-:S03]  /*3100*/  MOV R3, 0xffff ;  /* 0x0000ffff00037802 */ /* 0x000fc60000000f00 */
[----:B------:R-:W-:Y:S04]  /*3110*/  DEPBAR.LE SB2, 0x36 ;  /* 0x0000ad800000791a */ /* 0x000fe80000000000 */
[----:B------:R-:W2:Y:S02]  /*3120*/  UTCATOMSWS.FIND_AND_SET.ALIGN UP0, UR4, UR4 ;  /* 0x00000004000475e3 */ /* 0x000ea40008000800 */
[----:B--2---:R-:W-:Y:S01]  /*3130*/  MOV R4, UR4 ;  /* 0x0000000400047c02 */ /* 0x004fe20008000f00 */
[----:B------:R-:W-:Y:S06]  /*3140*/  BRA.U UP0, `(.L_x_58) ;  /* 0x0000000100187547 */ /* 0x000fec000b800000 */
.L_x_59:
[----:B------:R-:W-:Y:S05]  /*3150*/  NANOSLEEP 0x64 ;  /* 0x000000640000795d */ /* 0x000fea0003800000 */
[----:B------:R-:W-:-:S05]  /*3160*/  UMOV UR4, 0x10 ;  /* 0x0000001000047882 */ /* 0x000fca0000000000 */
[----:B------:R-:W-:Y:S04]  /*3170*/  DEPBAR.LE SB2, 0x36 ;  /* 0x0000ad800000791a */ /* 0x000fe80000000000 */
[----:B------:R-:W2:Y:S02]  /*3180*/  UTCATOMSWS.FIND_AND_SET.ALIGN UP0, UR4, UR4 ;  /* 0x00000004000475e3 */ /* 0x000ea40008000800 */
[----:B--2---:R-:W-:Y:S01]  /*3190*/  MOV R4, UR4 ;  /* 0x0000000400047c02 */ /* 0x004fe20008000f00 */
[----:B------:R-:W-:Y:S05]  /*31a0*/  BRA.U !UP0, `(.L_x_59) ;  /* 0xfffffffd08e87547 */ /* 0x000fea000b83ffff */
.L_x_58:
[-C--:B------:R-:W-:Y:S02]  /*31b0*/  SHF.L.U32 R3, R3, R4.reuse, RZ ;  /* 0x0000000403037219 */ /* 0x080fe400000006ff */
[----:B------:R-:W-:Y:S01]  /*31c0*/  SHF.L.U32 R0, R0, R4, RZ ;  /* 0x0000000400007219 */ /* 0x000fe200000006ff */
[----:B------:R-:W-:Y:S02]  /*31d0*/  IMAD.SHL.U32 R4, R4, 0x20, RZ ;  /* 0x0000002004047824 */ /* 0x000fe400078e00ff */
[----:B------:R2:W-:Y:S04]  /*31e0*/  ATOMS.OR RZ, [UR5+0x14], R3 ;  /* 0x00001403ffff798c */ /* 0x0005e8000b000005 */
[----:B------:R2:W-:Y:S04]  /*31f0*/  ATOMS.OR RZ, [UR5+0x18], R0 ;  /* 0x00001800ffff798c */ /* 0x0005e8000b000005 */
[----:B------:R2:W-:Y:S01]  /*3200*/  STS [UR6+0x140], R4 ;  /* 0x00014004ff007988 */ /* 0x0005e20008000806 */
[----:B------:R-:W-:Y:S05]  /*3210*/  BRA `(.L_x_57) ;  /* 0x0000000000107947 */ /* 0x000fea0003800000 */
.L_x_56:
[----:B------:R-:W-:Y:S02]  /*3220*/  MOV R0, 0xffffffff ;  /* 0xffffffff00007802 */ /* 0x000fe40000000f00 */
[----:B------:R-:W-:-:S03]  /*3230*/  MOV R4, 0x3260 ;  /* 0x0000326000047802 */ /* 0x000fc60000000f00 */
[----:B------:R2:W-:Y:S04]  /*3240*/  STS [UR6+0x140], R0 ;  /* 0x00014000ff007988 */ /* 0x0005e80008000806 */
[----:B-12--5:R-:W-:Y:S05]  /*3250*/  CALL.REL.NOINC `($__internal_1_$__cuda_sm10x_tcgen05_guardrail_trap_phase_invalid_during_alloc) ;  /* 0x0000007000787944 */ /* 0x026fea0003c00000 */
.L_x_57:
[----:B------:R-:W-:Y:S05]  /*3260*/  WARPSYNC.ALL ;  /* 0x0000000000007948 */ /* 0x000fea0003800000 */
[----:B------:R-:W3:Y:S01]  /*3270*/  S2UR UR4, SR_CgaCtaId ;  /* 0x00000000000479c3 */ /* 0x000ee20000008800 */
[----:B------:R-:W-:Y:S01]  /*3280*/  UMOV UR26, 0x400 ;  /* 0x00000400001a7882 */ /* 0x000fe20000000000 */
[----:B------:R-:W-:-:S06]  /*3290*/  NOP ;  /* 0x0000000000007918 */ /* 0x000fcc0000000000 */
[----:B------:R-:W-:Y:S06]  /*32a0*/  BAR.ARV 0x6, 0xa0 ;  /* 0x0182800000007b1d */ /* 0x000fec0000002000 */
[----:B------:R-:W4:Y:S01]  /*32b0*/  LDCU UR5, c[0x0][0x38c] ;  /* 0x00007180ff0577ac */ /* 0x000f220008000800 */
[----:B------:R-:W-:Y:S01]  /*32c0*/  LOP3.LUT R2, R2, 0xffff, RZ, 0xc0, !PT ;  /* 0x0000ffff02027812 */ /* 0x000fe200078ec0ff */
[----:B------:R-:W-:Y:S01]  /*32d0*/  IMAD.MOV.U32 R11, RZ, RZ, 0x1 ;  /* 0x00000001ff0b7424 */ /* 0x000fe200078e00ff */
[----:B------:R-:W-:Y:S01]  /*32e0*/  CS2R R8, SRZ ;  /* 0x0000000000087805 */ /* 0x000fe2000001ff00 */
[----:B------:R-:W1:Y:S01]  /*32f0*/  LDCU UR7, c[0x0][0x38c] ;  /* 0x00007180ff0777ac */ /* 0x000e620008000800 */
[----:B------:R-:W-:Y:S01]  /*3300*/  R2UR UR27, R2 ;  /* 0x00000000021b72ca */ /* 0x000fe200000e0000 */
[----:B------:R-:W-:Y:S01]  /*3310*/  IMAD.MOV.U32 R10, RZ, RZ, RZ ;  /* 0x000000ffff0a7224 */ /* 0x000fe200078e00ff */
[----:B------:R-:W-:Y:S01]  /*3320*/  UMOV UR30, URZ ;  /* 0x000000ff001e7c82 */ /* 0x000fe20008000000 */
[----:B------:R-:W-:Y:S01]  /*3330*/  UMOV UR24, URZ ;  /* 0x000000ff00187c82 */ /* 0x000fe20008000000 */
[----:B---3--:R-:W-:Y:S01]  /*3340*/  ULEA UR26, UR4, UR26, 0x18 ;  /* 0x0000001a041a7291 */ /* 0x008fe2000f8ec0ff */
[----:B------:R-:W-:Y:S01]  /*3350*/  UMOV UR38, 0x0 ;  /* 0x0000000000267882 */ /* 0x000fe20000000000 */
[----:B------:R-:W-:-:S02]  /*3360*/  UMOV UR39, 0x4400490 ;  /* 0x0440049000277882 */ /* 0x000fc40000000000 */
[----:B------:R-:W-:Y:S02]  /*3370*/  UIADD3 UR4, UPT, UPT, UR26, 0x6400, URZ ;  /* 0x000064001a047890 */ /* 0x000fe4000fffe0ff */
[----:B------:R-:W-:Y:S02]  /*3380*/  UIADD3 UR6, UPT, UPT, UR26, 0xe400, URZ ;  /* 0x0000e4001a067890 */ /* 0x000fe4000fffe0ff */
[----:B----4-:R-:W-:Y:S01]  /*3390*/  UIADD3 UR5, UPT, UPT, UR5, 0x7f, URZ ;  /* 0x0000007f05057890 */ /* 0x010fe2000fffe0ff */
[----:B--2---:R-:W2:Y:S01]  /*33a0*/  LDS R0, [UR26+0x140] ;  /* 0x0001401aff007984 */ /* 0x004ea20008000800 */
[----:B-1----:R-:W-:Y:S01]  /*33b0*/  UMOV UR36, 0x0 ;  /* 0x0000000000247882 */ /* 0x002fe20000000000 */
[----:B------:R-:W-:Y:S01]  /*33c0*/  UMOV UR37, 0x4400490 ;  /* 0x0440049000257882 */ /* 0x000fe20000000000 */
[----:B------:R-:W-:Y:S02]  /*33d0*/  USHF.R.S32.HI UR40, URZ, 0x1f, UR5 ;  /* 0x0000001fff287899 */ /* 0x000fe40008011405 */
[----:B------:R-:W-:-:S02]  /*33e0*/  UISETP.GE.AND UP4, UPT, UR7, 0x1, UPT ;  /* 0x000000010700788c */ /* 0x000fc4000bf86270 */
[----:B------:R-:W-:Y:S02]  /*33f0*/  ULEA.HI UR40, UR40, UR5, URZ, 0x7 ;  /* 0x0000000528287291 */ /* 0x000fe4000f8f38ff */
[----:B------:R-:W-:Y:S02]  /*3400*/  USHF.R.U32.HI UR5, URZ, 0x4, UR4 ;  /* 0x00000004ff057899 */ /* 0x000fe40008011604 */
[----:B------:R-:W-:Y:S02]  /*3410*/  USHF.R.S32.HI UR40, URZ, 0x7, UR40 ;  /* 0x00000007ff287899 */ /* 0x000fe40008011428 */
[----:B------:R-:W-:Y:S02]  /*3420*/  USHF.R.U32.HI UR4, URZ, 0x4, UR6 ;  /* 0x00000004ff047899 */ /* 0x000fe40008011606 */
[----:B------:R-:W-:Y:S02]  /*3430*/  UISETP.LT.AND UP0, UPT, UR40, 0x1, UPT ;  /* 0x000000012800788c */ /* 0x000fe4000bf01270 */
[----:B------:R-:W-:-:S02]  /*3440*/  ULOP3.LUT UR5, UR5, 0x3fff, URZ, 0xc0, !UPT ;  /* 0x00003fff05057892 */ /* 0x000fc4000f8ec0ff */
[----:B------:R-:W-:Y:S02]  /*3450*/  ULOP3.LUT UR4, UR4, 0x3fff, URZ, 0xc0, !UPT ;  /* 0x00003fff04047892 */ /* 0x000fe4000f8ec0ff */
[----:B------:R-:W-:Y:S02]  /*3460*/  USEL UR41, UR40, 0x1, !UP0 ;  /* 0x0000000128297887 */ /* 0x000fe4000c000000 */
[----:B------:R-:W-:Y:S02]  /*3470*/  ULOP3.LUT UR28, UR5, 0x10000, URZ, 0xfc, !UPT ;  /* 0x00010000051c7892 */ /* 0x000fe4000f8efcff */
[----:B------:R-:W-:Y:S02]  /*3480*/  ULOP3.LUT UR29, UR4, 0x10000, URZ, 0xfc, !UPT ;  /* 0x00010000041d7892 */ /* 0x000fe4000f8efcff */
[----:B------:R-:W-:Y:S01]  /*3490*/  UIADD3 UR41, UPT, UPT, -UR41, URZ, URZ ;  /* 0x000000ff29297290 */ /* 0x000fe2000fffe1ff */
[----:B------:R-:W-:Y:S01]  /*34a0*/  UMOV UR34, 0x0 ;  /* 0x0000000000227882 */ /* 0x000fe20000000000 */
[----:B------:R-:W-:Y:S01]  /*34b0*/  UMOV UR35, 0x4400490 ;  /* 0x0440049000237882 */ /* 0x000fe20000000000 */
[----:B------:R-:W-:Y:S01]  /*34c0*/  UMOV UR32, 0x0 ;  /* 0x0000000000207882 */ /* 0x000fe20000000000 */
[----:B------:R-:W-:Y:S01]  /*34d0*/  UMOV UR33, 0x4400490 ;  /* 0x0440049000217882 */ /* 0x000fe20000000000 */
[----:B--2---:R-:W-:-:S15]  /*34e0*/  R2UR UR42, R0 ;  /* 0x00000000002a72ca */ /* 0x004fde00000e0000 */
.L_x_66:
[----:B------:R-:W-:Y:S02]  /*34f0*/  LEA R0, R10, UR26, 0x3 ;  /* 0x0000001a0a007c11 */ /* 0x000fe4000f8e18ff */
[----:B------:R-:W-:Y:S02]  /*3500*/  SHF.L.U32 R5, R9, 0x1f, RZ ;  /* 0x0000001f09057819 */ /* 0x000fe400000006ff */
[----:B------:R-:W-:Y:S01]  /*3510*/  PLOP3.LUT P0, PT, PT, PT, UP4, 0x80, 0x8 ;  /* 0x000000000008781c */ /* 0x000fe20003f0f048 */
[----:B------:R-:W-:Y:S01]  /*3520*/  VIADD R3, R0, 0xa0 ;  /* 0x000000a000037836 */ /* 0x000fe20000000000 */
[----:B-1----:R-:W1:Y:S02]  /*3530*/  SYNCS.PHASECHK.TRANS64.TRYWAIT P1, [R0+URZ+0x90], R5 ;  /* 0x00009005000075a7 */ /* 0x002e6400080211ff */
[----:B-1-3--:R-:W-:Y:S09]  /*3540*/  @!P1 BRA `(.L_x_60) ;  /* 0x0000006400c09947 */ /* 0x00aff20003800000 */
.L_x_147:
[----:B------:R-:W-:Y:S01]  /*3550*/  LEA R4, R10, UR26, 0x4 ;  /* 0x0000001a0a047c11 */ /* 0x000fe2000f8e20ff */
[----:B------:R-:W-:Y:S01]  /*3560*/  @UP4 ULEA UR4, UR24, UR26, 0x3 ;  /* 0x0000001a18044291 */ /* 0x000fe2000f8e18ff */
[----:B------:R-:W-:Y:S01]  /*3570*/  PLOP3.LUT P2, PT, PT, PT, PT, 0x80, 0x8 ;  /* 0x000000000008781c */ /* 0x000fe20003f4f070 */
[----:B------:R-:W-:Y:S01]  /*3580*/  ULEA UR31, UR30, UR26, 0x3 ;  /* 0x0000001a1e1f7291 */ /* 0x000fe2000f8e18ff */
[----:B------:R-:W-:Y:S02]  /*3590*/  PRMT R3, RZ, 0x654, R3 ;  /* 0x00000654ff037816 */ /* 0x000fe40000000003 */
[----:B-1----:R-:W1:Y:S01]  /*35a0*/  LDS.128 R4, [R4+0x120] ;  /* 0x0001200004047984 */ /* 0x002e620000000c00 */
[----:B------:R-:W-:Y:S02]  /*35b0*/  @P0 SHF.L.U32 R2, R8, 0x1f, RZ ;  /* 0x0000001f08020819 */ /* 0x000fe400000006ff */
[----:B------:R-:W-:Y:S01]  /*35c0*/  SHF.L.U32 R0, R11, 0x1f, RZ ;  /* 0x0000001f0b007819 */ /* 0x000fe200000006ff */
[----:B------:R-:W-:Y:S01]  /*35d0*/  @!PT LDS RZ, [RZ] ;  /* 0x00000000fffff984 */ /* 0x000fe20000000800 */
[----:B------:R-:W-:Y:S01]  /*35e0*/  @!PT LDS RZ, [RZ] ;  /* 0x00000000fffff984 */ /* 0x000fe20000000800 */
[----:B------:R-:W-:Y:S01]  /*35f0*/  @!PT LDS RZ, [RZ] ;  /* 0x00000000fffff984 */ /* 0x000fe20000000800 */
[----:B------:R-:W-:Y:S01]  /*3600*/  @!PT LDS RZ, [RZ] ;  /* 0x00000000fffff984 */ /* 0x000fe20000000800 */
[----:B------:R2:W-:Y:S06]  /*3610*/  MEMBAR.ALL.CTA ;  /* 0x0000000000007992 */ /* 0x0005ec0000008000 */
[----:B--2---:R-:W2:Y:S02]  /*3620*/  FENCE.VIEW.ASYNC.S ;  /* 0x00000000000073c6 */ /* 0x004ea40000000000 */
[----:B--2---:R2:W-:Y:S01]  /*3630*/  SYNCS.ARRIVE.TRANS64.RED.A1T0 RZ, [R3+URZ], RZ ;  /* 0x000000ff03ff79a7 */ /* 0x0045e200081004ff */
[----:B------:R2:W3:Y:S01]  /*3640*/  @P0 SYNCS.PHASECHK.TRANS64.TRYWAIT P2, [UR4], R2 ;  /* 0x00000002ff0005a7 */ /* 0x0004e20008041104 */
[----:B------:R-:W-:Y:S01]  /*3650*/  ULEA.HI UR4, UR30, UR30, URZ, 0x1 ;  /* 0x0000001e1e047291 */ /* 0x000fe2000f8f08ff */
[----:B-1----:R-:W-:-:S03]  /*3660*/  LOP3.LUT P1, RZ, R6, 0x1, RZ, 0xc0, !PT ;  /* 0x0000000106ff7812 */ /* 0x002fc6000782c0ff */
[----:B------:R-:W-:Y:S02]  /*3670*/  USHF.L.U32 UR11, UR4, 0x7, URZ ;  /* 0x00000007040b7899 */ /* 0x000fe400080006ff */
[----:B------:R-:W-:Y:S02]  /*3680*/  ULOP3.LUT UR4, UR4, 0xffe, URZ, 0xc0, !UPT ;  /* 0x00000ffe04047892 */ /* 0x000fe4000f8ec0ff */
[----:B------:R-:W-:Y:S02]  /*3690*/  ULOP3.LUT UR11, UR11, 0xffffff00, URZ, 0xc0, !UPT ;  /* 0xffffff000b0b7892 */ /* 0x000fe4000f8ec0ff */
[----:B------:R-:W-:Y:S02]  /*36a0*/  UIADD3 UR4, UPT, UPT, -UR4, UR30, URZ ;  /* 0x0000001e04047290 */ /* 0x000fe4000fffe1ff */
[----:B------:R-:W-:Y:S01]  /*36b0*/  UIADD3 UR11, UPT, UPT, UR42, UR11, URZ ;  /* 0x0000000b2a0b7290 */ /* 0x000fe2000fffe0ff */
[----:B------:R-:W1:Y:S03]  /*36c0*/  SYNCS.PHASECHK.TRANS64.TRYWAIT P0, [UR31+0xd0], R0 ;  /* 0x0000d000ff0075a7 */ /* 0x000e66000800111f */
[----:B------:R-:W-:Y:S01]  /*36d0*/  ULEA UR11, UR4, UR11, 0x14 ;  /* 0x0000000b040b7291 */ /* 0x000fe2000f8ea0ff */
[----:B-123--:R-:W-:Y:S11]  /*36e0*/  @!P0 BRA `(.L_x_61) ;  /* 0x00000064006c8947 */ /* 0x00eff60003800000 */
.L_x_149:
[----:B------:R-:W-:Y:S01]  /*36f0*/  IADD3 R10, PT, PT, R10, 0x1, RZ ;  /* 0x000000010a0a7810 */ /* 0x000fe20007ffe0ff */
[----:B------:R-:W-:Y:S06]  /*3700*/  BRA.U !UP4, `(.L_x_62) ;  /* 0x000000010cc07547 */ /* 0x000fec000b800000 */
[----:B------:R-:W-:Y:S01]  /*3710*/  UPLOP3.LUT UP2, UPT, UPT, UPT, UPT, 0x40, 0x4 ;  /* 0x000000000004789c */ /* 0x000fe20003f4e870 */
[----:B------:R-:W-:Y:S01]  /*3720*/  UMOV UR23, UR41 ;  /* 0x0000002900177c82 */ /* 0x000fe20008000000 */
[----:B------:R-:W-:Y:S01]  /*3730*/  UMOV UR22, UR40 ;  /* 0x0000002800167c82 */ /* 0x000fe20008000000 */
[----:B------:R-:W-:-:S08]  /*3740*/  UMOV UR10, UR24 ;  /* 0x00000018000a7c82 */ /* 0x000fd00008000000 */
.L_x_65:
[----:B------:R-:W-:Y:S02]  /*3750*/  UIADD3 UR23, UPT, UPT, UR23, 0x1, URZ ;  /* 0x0000000117177890 */ /* 0x000fe4000fffe0ff */
[----:B--2---:R-:W-:Y:S02]  /*3760*/  ULEA UR5, UR10, UR26, 0x3 ;  /* 0x0000001a0a057291 */ /* 0x004fe4000f8e18ff */
[----:B------:R-:W-:Y:S01]  /*3770*/  UISETP.NE.AND UP3, UPT, UR23, URZ, UPT ;  /* 0x000000ff1700728c */ /* 0x000fe2000bf65270 */
[----:B---3--:R-:W-:Y:S10]  /*3780*/  @P2 BRA `(.L_x_63) ;  /* 0x00000000000c2947 */ /* 0x008ff40003800000 */
[----:B-1----:R-:W-:Y:S04]  /*3790*/  SHF.L.U32 R3, R8, 0x1f, RZ ;  /* 0x0000001f08037819 */ /* 0x002fe800000006ff */
[----:B------:R-:W1:Y:S02]  /*37a0*/  SYNCS.PHASECHK.TRANS64.TRYWAIT P0, [UR5], R3 ;  /* 0x00000003ff0075a7 */ /* 0x000e640008001105 */
[----:B-1----:R-:W-:Y:S05]  /*37b0*/  @!P0 BRA `(.L_x_64) ;  /* 0x0000006400508947 */ /* 0x002fea0003800000 */
.L_x_63:
[----:B------:R-:W-:Y:S01]  /*37c0*/  UISETP.NE.AND UP0, UPT, UR22, 0x1, UPT ;  /* 0x000000011600788c */ /* 0x000fe2000bf05270 */
[----:B------:R-:W-:Y:S01]  /*37d0*/  PLOP3.LUT P2, PT, PT, PT, PT, 0x80, 0x8 ;  /* 0x000000000008781c */ /* 0x000fe20003f4f070 */
[----:B------:R-:W-:Y:S02]  /*37e0*/  UIADD3 UR4, UPT, UPT, UR10, 0x1, URZ ;  /* 0x000000010a047890 */ /* 0x000fe4000fffe0ff */
[----:B------:R-:W-:Y:S02]  /*37f0*/  UIADD3 UR25, UPT, UPT, UR5, 0x20, URZ ;  /* 0x0000002005197890 */ /* 0x000fe4000fffe0ff */
[----:B------:R-:W-:Y:S01]  /*3800*/  UISETP.NE.AND UP1, UPT, UR4, 0x4, UPT ;  /* 0x000000040400788c */ /* 0x000fe2000bf25270 */
[----:B------:R-:W-:Y:S01]  /*3810*/  PLOP3.LUT P0, PT, PT, PT, UP0, 0x80, 0x8 ;  /* 0x000000000008781c */ /* 0x000fe20003f0f008 */
[----:B------:R-:W-:Y:S02]  /*3820*/  UIADD3 UR22, UPT, UPT, UR22, -0x1, URZ ;  /* 0xffffffff16167890 */ /* 0x000fe4000fffe0ff */
[----:B------:R-:W-:Y:S02]  /*3830*/  USEL UR6, URZ, 0x1, UP1 ;  /* 0x00000001ff067887 */ /* 0x000fe40008800000 */
[----:B------:R-:W-:Y:S01]  /*3840*/  USEL UR24, UR4, URZ, UP1 ;  /* 0x000000ff04187287 */ /* 0x000fe20008800000 */
[----:B------:R-:W-:Y:S01]  /*3850*/  UMOV UR7, 0x40004040 ;  /* 0x4000404000077882 */ /* 0x000fe20000000000 */
[----:B------:R-:W-:Y:S02]  /*3860*/  UMOV UR5, 0x40004040 ;  /* 0x4000404000057882 */ /* 0x000fe40000000000 */
[----:B------:R-:W-:Y:S01]  /*3870*/  @UP0 ULEA UR4, UR24, UR26, 0x3 ;  /* 0x0000001a18040291 */ /* 0x000fe2000f8e18ff */
[----:B------:R-:W-:Y:S01]  /*3880*/  LOP3.LUT R8, R8, UR6, RZ, 0x3c, !PT ;  /* 0x0000000608087c12 */ /* 0x000fe2000f8e3cff */
[----:B------:R-:W-:Y:S01]  /*3890*/  ULEA UR6, UR10, UR29, 0xb ;  /* 0x0000001d0a067291 */ /* 0x000fe2000f8e58ff */
[----:B------:R-:W-:Y:S02]  /*38a0*/  UMOV UR21, 0x40004040 ;  /* 0x4000404000157882 */ /* 0x000fe40000000000 */
[----:B-1----:R-:W-:Y:S01]  /*38b0*/  @P0 SHF.L.U32 R0, R8, 0x1f, RZ ;  /* 0x0000001f08000819 */ /* 0x002fe200000006ff */
[----:B------:R-:W-:Y:S02]  /*38c0*/  UIADD3 UR20, UPT, UPT, UR6, 0x2, URZ ;  /* 0x0000000206147890 */ /* 0x000fe4000fffe0ff */
[----:B------:R-:W-:Y:S01]  /*38d0*/  UIADD3 UR16, UPT, UPT, UR6, 0x4, URZ ;  /* 0x0000000406107890 */ /* 0x000fe2000fffe0ff */
[----:B------:R2:W3:Y:S01]  /*38e0*/  @P0 SYNCS.PHASECHK.TRANS64.TRYWAIT P2, [UR4], R0 ;  /* 0x00000000ff0005a7 */ /* 0x0004e20008041104 */
[----:B------:R-:W-:Y:S02]  /*38f0*/  ULEA UR4, UR10, UR28, 0x9 ;  /* 0x0000001c0a047291 */ /* 0x000fe4000f8e48ff */
[----:B------:R-:W-:Y:S02]  /*3900*/  UIADD3 UR12, UPT, UPT, UR6, 0x6, URZ ;  /* 0x00000006060c7890 */ /* 0x000fe4000fffe0ff */
[----:B------:R-:W-:Y:S02]  /*3910*/  UIADD3 UR18, UPT, UPT, UR4, 0x2, URZ ;  /* 0x0000000204127890 */ /* 0x000fe4000fffe0ff */
[----:B------:R-:W-:Y:S02]  /*3920*/  UIADD3 UR14, UPT, UPT, UR4, 0x4, URZ ;  /* 0x00000004040e7890 */ /* 0x000fe4000fffe0ff */
[----:B------:R-:W-:Y:S01]  /*3930*/  UIADD3 UR8, UPT, UPT, UR4, 0x6, URZ ;  /* 0x0000000604087890 */ /* 0x000fe2000fffe0ff */
[----:B------:R2:W-:Y:S01]  /*3940*/  UTCQMMA gdesc[UR4], gdesc[UR6], tmem[UR11], tmem[UR38], idesc[UR39], UP2 ;  /* 0x00ff2606040075ea */ /* 0x0005e2000900030b */
[----:B------:R-:W-:Y:S01]  /*3950*/  UPLOP3.LUT UP2, UPT, UPT, UPT, UPT, 0x80, 0x8 ;  /* 0x000000000008789c */ /* 0x000fe20003f4f070 */
[----:B------:R-:W-:Y:S01]  /*3960*/  UMOV UR19, 0x40004040 ;  /* 0x4000404000137882 */ /* 0x000fe20000000000 */
[----:B------:R-:W-:Y:S01]  /*3970*/  UMOV UR17, 0x40004040 ;  /* 0x4000404000117882 */ /* 0x000fe20000000000 */
[----:B------:R2:W-:Y:S01]  /*3980*/  UTCQMMA gdesc[UR18], gdesc[UR20], tmem[UR11], tmem[UR36], idesc[UR37], UPT ;  /* 0x00ff2414120075ea */ /* 0x0005e2000b80030b */
[----:B------:R-:W-:Y:S01]  /*3990*/  UMOV UR15, 0x40004040 ;  /* 0x40004040000f7882 */ /* 0x000fe20000000000 */
[----:B------:R-:W-:Y:S01]  /*39a0*/  UMOV UR13, 0x40004040 ;  /* 0x40004040000d7882 */ /* 0x000fe20000000000 */
[----:B------:R-:W-:Y:S01]  /*39b0*/  UMOV UR9, 0x40004040 ;  /* 0x4000404000097882 */ /* 0x000fe20000000000 */
[----:B------:R2:W-:Y:S01]  /*39c0*/  UTCQMMA gdesc[UR14], gdesc[UR16], tmem[UR11], tmem[UR34], idesc[UR35], UPT ;  /* 0x00ff22100e0075ea */ /* 0x0005e2000b80030b */
[----:B------:R2:W-:Y:S01]  /*39d0*/  UTCQMMA gdesc[UR8], gdesc[UR12], tmem[UR11], tmem[UR32], idesc[UR33], UPT ;  /* 0x00ff200c080075ea */ /* 0x0005e2000b80030b */
[----:B------:R2:W-:Y:S01]  /*39e0*/  UTCBAR.MULTICAST [UR25], URZ, UR27 ;  /* 0x000000ff190073e9 */ /* 0x0005e2000800081b */
[----:B------:R-:W-:Y:S01]  /*39f0*/  UMOV UR10, UR24 ;  /* 0x00000018000a7c82 */ /* 0x000fe20008000000 */
[----:B------:R-:W-:Y:S05]  /*3a00*/  BRA.U UP3, `(.L_x_65) ;  /* 0xfffffffd03507547 */ /* 0x000fea000b83ffff */
.L_x_62:
[----:B--2---:R-:W-:Y:S01]  /*3a10*/  UIADD3 UR4, UPT, UPT, UR30, 0x1, URZ ;  /* 0x000000011e047890 */ /* 0x004fe2000fffe0ff */
[C---:B------:R-:W-:Y:S01]  /*3a20*/  ISETP.NE.AND P0, PT, R10.reuse, 0x2, PT ;  /* 0x000000020a00780c */ /* 0x040fe20003f05270 */
[----:B------:R-:W-:Y:S02]  /*3a30*/  UIADD3 UR5, UPT, UPT, UR31, 0xb0, URZ ;  /* 0x000000b01f057890 */ /* 0x000fe4000fffe0ff */
[----:B------:R-:W-:Y:S01]  /*3a40*/  UISETP.NE.AND UP0, UPT, UR4, 0x4, UPT ;  /* 0x000000040400788c */ /* 0x000fe2000bf05270 */
[----:B-1----:R-:W-:Y:S02]  /*3a50*/  SEL R0, RZ, 0x1, P0 ;  /* 0x00000001ff007807 */ /* 0x002fe40000000000 */
[----:B------:R-:W-:Y:S01]  /*3a60*/  SEL R10, R10, RZ, P0 ;  /* 0x000000ff0a0a7207 */ /* 0x000fe20000000000 */
[----:B------:R-:W-:Y:S01]  /*3a70*/  USEL UR6, URZ, 0x1, UP0 ;  /* 0x00000001ff067887 */ /* 0x000fe20008000000 */
[----:B------:R-:W-:Y:S01]  /*3a80*/  LOP3.LUT R9, R9, R0, RZ, 0x3c, !PT ;  /* 0x0000000009097212 */ /* 0x000fe200078e3cff */
[----:B------:R-:W-:Y:S01]  /*3a90*/  USEL UR30, UR4, URZ, UP0 ;  /* 0x000000ff041e7287 */ /* 0x000fe20008000000 */
[----:B------:R1:W-:Y:S03]  /*3aa0*/  UTCBAR [UR5], URZ ;  /* 0x000000ff050073e9 */ /* 0x0003e600080000ff */
[----:B------:R-:W-:Y:S01]  /*3ab0*/  LOP3.LUT R11, R11, UR6, RZ, 0x3c, !PT ;  /* 0x000000060b0b7c12 */ /* 0x000fe2000f8e3cff */
[----:B------:R-:W-:Y:S07]  /*3ac0*/  @P1 BRA `(.L_x_66) ;  /* 0xfffffff800881947 */ /* 0x000fee000383ffff */
[----:B------:R-:W2:Y:S01]  /*3ad0*/  S2UR UR8, SR_CgaCtaId ;  /* 0x00000000000879c3 */ /* 0x000ea20000008800 */
[----:B------:R-:W-:Y:S01]  /*3ae0*/  ELECT P0, URZ, PT ;  /* 0x0000000000ff782f */ /* 0x000fe20003800000 */
[----:B------:R-:W-:Y:S01]  /*3af0*/  IMAD.MOV.U32 R0, RZ, RZ, 0x1 ;  /* 0x00000001ff007424 */ /* 0x000fe200078e00ff */
[----:B------:R-:W-:Y:S01]  /*3b00*/  UIADD3 UR26, UPT, UPT, UR26, 0xd0, URZ ;  /* 0x000000d01a1a7890 */ /* 0x000fe2000fffe0ff */
[----:B------:R-:W-:Y:S01]  /*3b10*/  SHF.L.U32 R3, R11, 0x1f, RZ ;  /* 0x0000001f0b037819 */ /* 0x000fe200000006ff */
[----:B------:R-:W-:-:S03]  /*3b20*/  UMOV UR4, 0x40 ;  /* 0x0000004000047882 */ /* 0x000fc60000000000 */
[----:B------:R-:W-:Y:S01]  /*3b30*/  UVIRTCOUNT.DEALLOC.SMPOOL 0x80 ;  /* 0x000000800000784c */ /* 0x000fe20000000000 */
[----:B--2---:R-:W-:Y:S02]  /*3b40*/  ULEA UR8, UR8, UR4, 0x18 ;  /* 0x0000000408087291 */ /* 0x004fe4000f8ec0ff */
[----:B------:R-:W-:-:S07]  /*3b50*/  ULEA UR4, UR30, UR26, 0x3 ;  /* 0x0000001a1e047291 */ /* 0x000fce000f8e18ff */
[----:B------:R2:W-:Y:S02]  /*3b60*/  @P0 STS.U8 [UR8+0x1c], R0 ;  /* 0x00001c00ff000988 */ /* 0x0005e40008000008 */
[----:B------:R-:W4:Y:S02]  /*3b70*/  SYNCS.PHASECHK.TRANS64.TRYWAIT P0, [UR4], R3 ;  /* 0x00000003ff0075a7 */ /* 0x000f240008001104 */
[----:B--2-4-:R-:W-:Y:S05]  /*3b80*/  @!P0 BRA `(.L_x_67) ;  /* 0x0000006000748947 */ /* 0x014fea0003800000 */
.L_x_152:
[----:B------:R-:W-:-:S04]  /*3b90*/  UIADD3 UR4, UPT, UPT, UR30, 0x1, URZ ;  /* 0x000000011e047890 */ /* 0x000fc8000fffe0ff */
[----:B------:R-:W-:-:S04]  /*3ba0*/  UISETP.NE.AND UP0, UPT, UR4, 0x4, UPT ;  /* 0x000000040400788c */ /* 0x000fc8000bf05270 */
[----:B------:R-:W-:Y:S02]  /*3bb0*/  USEL UR6, URZ, 0x1, UP0 ;  /* 0x00000001ff067887 */ /* 0x000fe40008000000 */
[----:B------:R-:W-:-:S04]  /*3bc0*/  USEL UR4, UR4, URZ, UP0 ;  /* 0x000000ff04047287 */ /* 0x000fc80008000000 */
[----:B-1----:R-:W-:Y:S01]  /*3bd0*/  ULEA UR5, UR4, UR26, 0x3 ;  /* 0x0000001a04057291 */ /* 0x002fe2000f8e18ff */
[----:B------:R-:W-:-:S04]  /*3be0*/  LOP3.LUT R2, R11, UR6, RZ, 0x3c, !PT ;  /* 0x000000060b027c12 */ /* 0x000fc8000f8e3cff */
[----:B--2---:R-:W-:-:S04]  /*3bf0*/  SHF.L.U32 R3, R2, 0x1f, RZ ;  /* 0x0000001f02037819 */ /* 0x004fc800000006ff */
[----:B------:R-:W1:Y:S02]  /*3c00*/  SYNCS.PHASECHK.TRANS64.TRYWAIT P0, [UR5], R3 ;  /* 0x00000003ff0075a7 */ /* 0x000e640008001105 */
[----:B-1----:R-:W-:Y:S05]  /*3c10*/  @!P0 BRA `(.L_x_68) ;  /* 0x0000006000688947 */ /* 0x002fea0003800000 */
.L_x_154:
        /* <DEDUP_REMOVED lines=9> */
.L_x_156:
[----:B------:R-:W-:-:S04]  /*3cb0*/  UIADD3 UR4, UPT, UPT, UR4, 0x1, URZ ;  /* 0x0000000104047890 */ /* 0x000fc8000fffe0ff */
[----:B------:R-:W-:-:S04]  /*3cc0*/  UISETP.NE.AND UP0, UPT, UR4, 0x4, UPT ;  /* 0x000000040400788c */ /* 0x000fc8000bf05270 */
[----:B------:R-:W-:Y:S02]  /*3cd0*/  USEL UR5, URZ, 0x1, UP0 ;  /* 0x00000001ff057887 */ /* 0x000fe40008000000 */
[----:B------:R-:W-:-:S04]  /*3ce0*/  USEL UR4, UR4, URZ, UP0 ;  /* 0x000000ff04047287 */ /* 0x000fc80008000000 */
[----:B------:R-:W-:Y:S01]  /*3cf0*/  ULEA UR4, UR4, UR26, 0x3 ;  /* 0x0000001a04047291 */ /* 0x000fe2000f8e18ff */
[----:B-1----:R-:W-:-:S04]  /*3d00*/  LOP3.LUT R3, R2, UR5, RZ, 0x3c, !PT ;  /* 0x0000000502037c12 */ /* 0x002fc8000f8e3cff */
[----:B------:R-:W-:-:S04]  /*3d10*/  SHF.L.U32 R3, R3, 0x1f, RZ ;  /* 0x0000001f03037819 */ /* 0x000fc800000006ff */
[----:B------:R-:W1:Y:S02]  /*3d20*/  SYNCS.PHASECHK.TRANS64.TRYWAIT P0, [UR4], R3 ;  /* 0x00000003ff0075a7 */ /* 0x000e640008001104 */
[----:B-1----:R-:W-:Y:S05]  /*3d30*/  @!P0 BRA `(.L_x_70) ;  /* 0x0000006000508947 */ /* 0x002fea0003800000 */
.L_x_158:
[----:B------:R-:W-:Y:S01]  /*3d40*/  NOP ;  /* 0x0000000000007918 */ /* 0x000fe20000000000 */
[----:B-1----:R-:W1:Y:S01]  /*3d50*/  LDS R0, [UR8+0x14] ;  /* 0x00001408ff007984 */ /* 0x002e620008000800 */
[----:B------:R-:W-:Y:S01]  /*3d60*/  ULOP3.LUT UR4, UR42, 0xffff, URZ, 0xc0, !UPT ;  /* 0x0000ffff2a047892 */ /* 0x000fe2000f8ec0ff */
[----:B------:R-:W-:Y:S01]  /*3d70*/  UMOV UR5, 0xffff ;  /* 0x0000ffff00057882 */ /* 0x000fe20000000000 */
[----:B------:R-:W-:Y:S02]  /*3d80*/  UMOV UR6, 0x1 ;  /* 0x0000000100067882 */ /* 0x000fe40000000000 */
[----:B------:R-:W-:-:S04]  /*3d90*/  USHF.R.U32.HI UR4, URZ, 0x5, UR4 ;  /* 0x00000005ff047899 */ /* 0x000fc80008011604 */
[----:B------:R-:W-:Y:S02]  /*3da0*/  USHF.L.U32 UR5, UR5, UR4, URZ ;  /* 0x0000000405057299 */ /* 0x000fe400080006ff */
[----:B------:R-:W-:-:S04]  /*3db0*/  USHF.L.U32 UR4, UR6, UR4, URZ ;  /* 0x0000000406047299 */ /* 0x000fc800080006ff */
[----:B-1----:R-:W-:-:S04]  /*3dc0*/  LOP3.LUT R0, R0, UR5, RZ, 0xc0, !PT ;  /* 0x0000000500007c12 */ /* 0x002fc8000f8ec0ff */
[----:B------:R-:W-:-:S13]  /*3dd0*/  ISETP.NE.AND P0, PT, R0, UR5, PT ;  /* 0x0000000500007c0c */ /* 0x000fda000bf05270 */
[----:B------:R-:W-:Y:S05]  /*3de0*/  @P0 BRA `(.L_x_71) ;  /* 0x0000000000580947 */ /* 0x000fea0003800000 */
[----:B------:R-:W1:Y:S02]  /*3df0*/  LDS R0, [UR8+0x18] ;  /* 0x00001808ff007984 */ /* 0x000e640008000800 */
[----:B-1----:R-:W-:-:S04]  /*3e00*/  LOP3.LUT R0, R0, UR4, RZ, 0xc0, !PT ;  /* 0x0000000400007c12 */ /* 0x002fc8000f8ec0ff */
[----:B------:R-:W-:-:S13]  /*3e10*/  ISETP.NE.AND P0, PT, R0, UR4, PT ;  /* 0x0000000400007c0c */ /* 0x000fda000bf05270 */
[----:B------:R-:W-:Y:S05]  /*3e20*/  @P0 BRA `(.L_x_72) ;  /* 0x00000000003c0947 */ /* 0x000fea0003800000 */
[----:B------:R-:W1:Y:S01]  /*3e30*/  S2R R2, SR_LANEID ;  /* 0x0000000000027919 */ /* 0x000e620000000000 */
[----:B------:R-:W-:Y:S01]  /*3e40*/  ULOP3.LUT UR5, URZ, UR5, URZ, 0x33, !UPT ;  /* 0x00000005ff057292 */ /* 0x000fe2000f8e33ff */
[----:B------:R-:W-:Y:S01]  /*3e50*/  LOP3.LUT R4, RZ, UR4, RZ, 0x33, !PT ;  /* 0x00000004ff047c12 */ /* 0x000fe2000f8e33ff */
[----:B------:R-:W-:Y:S02]  /*3e60*/  VOTEU.ANY UR4, UPT, PT ;  /* 0x0000000000047886 */ /* 0x000fe400038e0100 */
[----:B------:R-:W-:Y:S01]  /*3e70*/  UFLO.U32 UR4, UR4 ;  /* 0x00000004000472bd */ /* 0x000fe200080e0000 */
[----:B------:R-:W2:Y:S01]  /*3e80*/  REDUX UR6, R4 ;  /* 0x00000000040673c4 */ /* 0x000ea20000000000 */
[----:B------:R-:W-:-:S06]  /*3e90*/  IMAD.U32 R0, RZ, RZ, UR5 ;  /* 0x00000005ff007e24 */ /* 0x000fcc000f8e00ff */
[----:B------:R4:W-:Y:S01]  /*3ea0*/  UTCATOMSWS.AND URZ, UR5 ;  /* 0x0000000500ff79e3 */ /* 0x0009e20008000000 */
[----:B------:R-:W3:Y:S01]  /*3eb0*/  REDUX UR7, R0 ;  /* 0x00000000000773c4 */ /* 0x000ee20000000000 */
[----:B-1----:R-:W-:Y:S01]  /*3ec0*/  ISETP.EQ.U32.AND P0, PT, R2, UR4, PT ;  /* 0x0000000402007c0c */ /* 0x002fe2000bf02070 */
[----:B--2---:R-:W-:Y:S01]  /*3ed0*/  IMAD.U32 R2, RZ, RZ, UR6 ;  /* 0x00000006ff027e24 */ /* 0x004fe2000f8e00ff */
[----:B---3--:R-:W-:-:S11]  /*3ee0*/  MOV R3, UR7 ;  /* 0x0000000700037c02 */ /* 0x008fd60008000f00 */
[----:B------:R4:W-:Y:S04]  /*3ef0*/  @P0 ATOMS.AND RZ, [UR8+0x14], R3 ;  /* 0x00001403ffff098c */ /* 0x0009e8000a800008 */
[----:B------:R4:W-:Y:S01]  /*3f00*/  @P0 ATOMS.AND RZ, [UR8+0x18], R2 ;  /* 0x00001802ffff098c */ /* 0x0009e2000a800008 */
[----:B------:R-:W-:Y:S05]  /*3f10*/  BRA `(.L_x_73) ;  /* 0x0000000000147947 */ /* 0x000fea0003800000 */
.L_x_72:
[----:B------:R-:W-:Y:S02]  /*3f20*/  MOV R2, 0x3f40 ;  /* 0x00003f4000027802 */ /* 0x000fe40000000f00 */
[----:B---3-5:R-:W-:Y:S05]  /*3f30*/  CALL.REL.NOINC `($__internal_0_$__cuda_sm10x_tcgen05_guardrail_trap_col_being_dealloced_not_returned_by_alloc) ;  /* 0x0000006400347944 */ /* 0x028fea0003c00000 */
[----:B------:R-:W-:Y:S05]  /*3f40*/  BRA `(.L_x_73) ;  /* 0x0000000000087947 */ /* 0x000fea0003800000 */
.L_x_71:
[----:B------:R-:W-:Y:S02]  /*3f50*/  MOV R2, 0x3f70 ;  /* 0x00003f7000027802 */ /* 0x000fe40000000f00 */
[----:B---3-5:R-:W-:Y:S05]  /*3f60*/  CALL.REL.NOINC `($__internal_2_$__cuda_sm10x_tcgen05_guardrail_trap_unallocated_columns_being_dealloced) ;  /* 0x0000006400407944 */ /* 0x028fea0003c00000 */
.L_x_73:
[----:B------:R-:W-:Y:S01]  /*3f70*/  NOP ;  /* 0x0000000000007918 */ /* 0x000fe20000000000 */
[----:B----4-:R-:W-:Y:S05]  /*3f80*/  EXIT ;  /* 0x000000000000794d */ /* 0x010fea0003800000 */
.L_x_55:
[----:B------:R-:W-:-:S09]  /*3f90*/  UISETP.NE.OR UP0, UPT, UR17, 0x3, !UP3 ;  /* 0x000000031100788c */ /* 0x000fd2000df05670 */
[----:B------:R-:W-:Y:S05]  /*3fa0*/  BRA.U UP0, `(.L_x_74) ;  /* 0x0000001100587547 */ /* 0x000fea000b800000 */
[----:B------:R-:W2:Y:S01]  /*3fb0*/  S2UR UR10, SR_CgaCtaId ;  /* 0x00000000000a79c3 */ /* 0x000ea20000008800 */
[----:B------:R-:W3:Y:S01]  /*3fc0*/  LDCU UR31, c[0x0][0x370] ;  /* 0x00006e00ff1f77ac */ /* 0x000ee20008000800 */
[----:B------:R-:W-:Y:S02]  /*3fd0*/  HFMA2 R13, -RZ, RZ, 0, 0 ;  /* 0x00000000ff0d7431 */ /* 0x000fe400000001ff */
[----:B------:R-:W-:Y:S01]  /*3fe0*/  IMAD.MOV.U32 R15, RZ, RZ, 0x1 ;  /* 0x00000001ff0f7424 */ /* 0x000fe200078e00ff */
[----:B------:R-:W-:Y:S01]  /*3ff0*/  MOV R7, 0x1000 ;  /* 0x0000100000077802 */ /* 0x000fe20000000f00 */
[----:B------:R-:W3:Y:S01]  /*4000*/  LDCU.128 UR44, c[0x0][0xb10] ;  /* 0x00016200ff2c77ac */ /* 0x000ee20008000c00 */
[----:B------:R-:W-:Y:S01]  /*4010*/  IMAD.MOV.U32 R14, RZ, RZ, RZ ;  /* 0x000000ffff0e7224 */ /* 0x000fe200078e00ff */
[----:B------:R-:W4:Y:S01]  /*4020*/  LDC.64 R16, c[0x0][0x348] ;  /* 0x0000d200ff107b82 */ /* 0x000f220000000a00 */
[----:B------:R-:W1:Y:S01]  /*4030*/  LDCU UR30, c[0x0][0x374] ;  /* 0x00006e80ff1e77ac */ /* 0x000e620008000800 */
[----:B------:R-:W2:Y:S06]  /*4040*/  LDCU UR15, c[0x0][0xb0c] ;  /* 0x00016180ff0f77ac */ /* 0x000eac0008000800 */
[----:B------:R-:W4:Y:S01]  /*4050*/  LDC.64 R2, c[0x0][0x888] ;  /* 0x00022200ff027b82 */ /* 0x000f220000000a00 */
[----:B------:R-:W4:Y:S01]  /*4060*/  LDCU UR49, c[0x0][0xb20] ;  /* 0x00016400ff3177ac */ /* 0x000f220008000800 */
[----:B------:R-:W4:Y:S06]  /*4070*/  LDCU UR4, c[0x0][0xb30] ;  /* 0x00016600ff0477ac */ /* 0x000f2c0008000800 */
[----:B------:R-:W4:Y:S01]  /*4080*/  LDC.64 R4, c[0x0][0x890] ;  /* 0x00022400ff047b82 */ /* 0x000f220000000a00 */
[----:B------:R-:W-:Y:S01]  /*4090*/  UMOV UR21, 0x400 ;  /* 0x0000040000157882 */ /* 0x000fe20000000000 */
[----:B---3--:R-:W-:-:S02]  /*40a0*/  UIMAD.WIDE.U32 UR6, UR31, UR44, URZ ;  /* 0x0000002c1f0672a5 */ /* 0x008fc4000f8e00ff */
[----:B-1----:R-:W-:Y:S02]  /*40b0*/  UIMAD.WIDE.U32 UR8, UR30, UR47, URZ ;  /* 0x0000002f1e0872a5 */ /* 0x002fe4000f8e00ff */
[----:B--2---:R-:W-:Y:S02]  /*40c0*/  ULEA UR21, UR10, UR21, 0x18 ;  /* 0x000000150a157291 */ /* 0x004fe4000f8ec0ff */
[----:B------:R-:W-:Y:S02]  /*40d0*/  UPLOP3.LUT UP3, UPT, UPT, UPT, UPT, 0x40, 0x4 ;  /* 0x000000000004789c */ /* 0x000fe40003f6e870 */
[----:B------:R-:W-:Y:S02]  /*40e0*/  UIADD3 UR37, UPT, UPT, UR21, 0x58, URZ ;  /* 0x0000005815257890 */ /* 0x000fe4000fffe0ff */
[----:B------:R-:W-:Y:S02]  /*40f0*/  UIADD3 UR33, UPT, UPT, UR21, 0x40, URZ ;  /* 0x0000004015217890 */ /* 0x000fe4000fffe0ff */
[----:B------:R-:W-:-:S02]  /*4100*/  UIADD3 UR25, UPT, UPT, UR21, 0x48, URZ ;  /* 0x0000004815197890 */ /* 0x000fc4000fffe0ff */
[----:B------:R-:W-:Y:S01]  /*4110*/  UIADD3 UR17, UPT, UPT, UR21, 0x50, URZ ;  /* 0x0000005015117890 */ /* 0x000fe2000fffe0ff */
[----:B------:R-:W-:Y:S01]  /*4120*/  UMOV UR6, UR7 ;  /* 0x0000000700067c82 */ /* 0x000fe20008000000 */
[----:B------:R-:W-:Y:S01]  /*4130*/  UMOV UR41, UR9 ;  /* 0x0000000900297c82 */ /* 0x000fe20008000000 */
[----:B------:R-:W-:Y:S02]  /*4140*/  UISETP.GE.AND UP0, UPT, UR42, 0x1, UPT ;  /* 0x000000012a00788c */ /* 0x000fe4000bf06270 */
[----:B------:R-:W-:Y:S01]  /*4150*/  UISETP.NE.AND UP4, UPT, UR42, 0x1, UPT ;  /* 0x000000012a00788c */ /* 0x000fe2000bf85270 */
[----:B------:R-:W1:Y:S01]  /*4160*/  LDCU.64 UR22, c[0x0][0xb28] ;  /* 0x00016500ff1677ac */ /* 0x000e620008000a00 */
[----:B------:R-:W-:Y:S02]  /*4170*/  UISETP.NE.AND UP6, UPT, UR15, 0x1, UPT ;  /* 0x000000010f00788c */ /* 0x000fe4000bfc5270 */
[----:B------:R-:W-:Y:S02]  /*4180*/  UISETP.NE.AND UP5, UPT, UR46, 0x1, UPT ;  /* 0x000000012e00788c */ /* 0x000fe4000bfa5270 */
[----:B------:R-:W-:-:S02]  /*4190*/  UPRMT UR37, UR10, 0x654, UR37 ;  /* 0x000006540a257896 */ /* 0x000fc40008000025 */
[----:B------:R-:W-:Y:S02]  /*41a0*/  USHF.R.U32.HI UR43, URZ, UR45, UR6 ;  /* 0x0000002dff2b7299 */ /* 0x000fe40008011606 */
[----:B------:R-:W-:Y:S02]  /*41b0*/  UPRMT UR40, UR10, 0x654, UR33 ;  /* 0x000006540a287896 */ /* 0x000fe40008000021 */
[----:B------:R-:W-:Y:S02]  /*41c0*/  UPRMT UR39, UR10, 0x654, UR25 ;  /* 0x000006540a277896 */ /* 0x000fe40008000019 */
[----:B------:R-:W-:Y:S02]  /*41d0*/  UPRMT UR38, UR10, 0x654, UR17 ;  /* 0x000006540a267896 */ /* 0x000fe40008000011 */
[----:B----4-:R-:W-:Y:S02]  /*41e0*/  USHF.R.U32.HI UR41, URZ, UR49, UR41 ;  /* 0x00000031ff297299 */ /* 0x010fe40008011629 */
[----:B------:R-:W-:-:S11]  /*41f0*/  UISETP.NE.AND UP2, UPT, UR4, 0x1, UPT ;  /* 0x000000010400788c */ /* 0x000fd6000bf45270 */
.L_x_85:
[C---:B------:R-:W-:Y:S02]  /*4200*/  LEA R12, R14.reuse, UR21, 0x3 ;  /* 0x000000150e0c7c11 */ /* 0x040fe4000f8e18ff */
[----:B------:R-:W-:Y:S02]  /*4210*/  SHF.L.U32 R9, R13, 0x1f, RZ ;  /* 0x0000001f0d097819 */ /* 0x000fe400000006ff */
[----:B------:R-:W-:Y:S02]  /*4220*/  LEA R10, R14, UR21, 0x4 ;  /* 0x000000150e0a7c11 */ /* 0x000fe4000f8e20ff */
[----:B--2---:R-:W2:Y:S02]  /*4230*/  SYNCS.PHASECHK.TRANS64.TRYWAIT P0, [R12+URZ+0x90], R9 ;  /* 0x000090090c0075a7 */ /* 0x004ea400080011ff */
[----:B--2---:R-:W-:Y:S05]  /*4240*/  @!P0 BRA `(.L_x_75) ;  /* 0x0000005c00248947 */ /* 0x004fea0003800000 */
.L_x_159:
[----:B--2---:R-:W2:Y:S01]  /*4250*/  LDS.128 R8, [R10+0x120] ;  /* 0x000120000a087984 */ /* 0x004ea20000000c00 */
[----:B------:R-:W-:Y:S01]  /*4260*/  UISETP.GE.AND UP0, UPT, UR42, 0x1, UPT ;  /* 0x000000012a00788c */ /* 0x000fe2000bf06270 */
[----:B------:R-:W-:Y:S01]  /*4270*/  @!PT LDS RZ, [RZ] ;  /* 0x00000000fffff984 */ /* 0x000fe20000000800 */
[----:B------:R-:W-:Y:S01]  /*4280*/  @!PT LDS RZ, [RZ] ;  /* 0x00000000fffff984 */ /* 0x000fe20000000800 */
[----:B------:R-:W-:Y:S01]  /*4290*/  @!PT LDS RZ, [RZ] ;  /* 0x00000000fffff984 */ /* 0x000fe20000000800 */
[----:B------:R-:W-:Y:S01]  /*42a0*/  @!PT LDS RZ, [RZ] ;  /* 0x00000000fffff984 */ /* 0x000fe20000000800 */
[----:B------:R3:W-:Y:S06]  /*42b0*/  MEMBAR.ALL.CTA ;  /* 0x0000000000007992 */ /* 0x0007ec0000008000 */
[----:B---3--:R-:W3:Y:S01]  /*42c0*/  FENCE.VIEW.ASYNC.S ;  /* 0x00000000000073c6 */ /* 0x008ee20000000000 */
[----:B--2---:R-:W-:Y:S11]  /*42d0*/  LOP3.LUT P0, RZ, R10, 0x1, RZ, 0xc0, !PT ;  /* 0x000000010aff7812 */ /* 0x004ff6000780c0ff */
[----:B------:R-:W-:Y:S02]  /*42e0*/  @!UPT UIADD3 URZ, UPT, UPT, URZ, URZ, URZ ;  /* 0x000000fffffff290 */ /* 0x000fe4000fffe0ff */
[----:B---3--:R-:W-:Y:S01]  /*42f0*/  VOTEU.ANY UP1, P0 ;  /* 0x0000000000ff7886 */ /* 0x008fe20000020100 */
[----:B------:R-:W-:Y:S11]  /*4300*/  PLOP3.LUT P0, PT, PT, PT, UP1, 0x80, 0x8 ;  /* 0x000000000008781c */ /* 0x000ff60003f0f018 */
[----:B------:R-:W-:Y:S02]  /*4310*/  @!UPT UIADD3 URZ, UPT, UPT, URZ, URZ, URZ ;  /* 0x000000fffffff290 */ /* 0x000fe4000fffe0ff */
[----:B------:R-:W-:Y:S02]  /*4320*/  @P0 SHF.R.U32.HI R0, RZ, 0x10, R9 ;  /* 0x00000010ff000819 */ /* 0x000fe40000011609 */
[----:B------:R-:W-:Y:S02]  /*4330*/  @P0 MOV R6, R8 ;  /* 0x0000000800060202 */ /* 0x000fe40000000f00 */
[----:B------:R-:W-:Y:S01]  /*4340*/  @P0 R2UR UR4, R0 ;  /* 0x00000000000402ca */ /* 0x000fe200000e0000 */
[----:B------:R-:W-:Y:S01]  /*4350*/  VIADD R0, R12, 0xa0 ;  /* 0x000000a00c007836 */ /* 0x000fe20000000000 */
[----:B------:R-:W-:Y:S02]  /*4360*/  @P0 LOP3.LUT R8, R9, 0xffff, RZ, 0xc0, !PT ;  /* 0x0000ffff09080812 */ /* 0x000fe400078ec0ff */
[----:B------:R-:W-:Y:S02]  /*4370*/  @P0 R2UR UR6, R6 ;  /* 0x00000000060602ca */ /* 0x000fe400000e0000 */
[----:B------:R-:W-:Y:S02]  /*4380*/  PRMT R0, RZ, 0x654, R0 ;  /* 0x00000654ff007816 */ /* 0x000fe40000000000 */
[----:B------:R-:W-:Y:S02]  /*4390*/  @P0 R2UR UR5, R8 ;  /* 0x00000000080502ca */ /* 0x000fe400000e0000 */
[----:B------:R2:W-:Y:S03]  /*43a0*/  SYNCS.ARRIVE.TRANS64.RED.A1T0 RZ, [R0+URZ], RZ ;  /* 0x000000ff00ff79a7 */ /* 0x0005e600081004ff */
[----:B------:R-:W-:Y:S04]  /*43b0*/  @UP1 UMOV UR29, UR4 ;  /* 0x00000004001d1c82 */ /* 0x000fe80008000000 */
[----:B------:R-:W-:Y:S04]  /*43c0*/  @UP1 UMOV UR14, UR6 ;  /* 0x00000006000e1c82 */ /* 0x000fe80008000000 */
[----:B------:R-:W-:Y:S01]  /*43d0*/  @UP1 UMOV UR13, UR5 ;  /* 0x00000005000d1c82 */ /* 0x000fe20008000000 */
[----:B------:R-:W-:Y:S05]  /*43e0*/  BRA.U !UP0, `(.L_x_76) ;  /* 0x0000000108a47547 */ /* 0x000fea000b800000 */
[----:B------:R-:W-:Y:S02]  /*43f0*/  UIMAD.WIDE.U32 UR18, UR13, UR47, URZ ;  /* 0x0000002f0d1272a5 */ /* 0x000fe4000f8e00ff */
[----:B------:R-:W-:Y:S02]  /*4400*/  UIMAD.WIDE.U32 UR26, UR14, UR44, URZ ;  /* 0x0000002c0e1a72a5 */ /* 0x000fe4000f8e00ff */
[----:B------:R-:W-:Y:S02]  /*4410*/  USEL UR4, UR30, UR41, !UP5 ;  /* 0x000000291e047287 */ /* 0x000fe4000e800000 */
[----:B------:R-:W-:Y:S02]  /*4420*/  USEL UR7, UR31, UR43, !UP6 ;  /* 0x0000002b1f077287 */ /* 0x000fe4000f000000 */
[----:B-1----:R-:W-:Y:S02]  /*4430*/  UIMAD.WIDE.U32 UR8, UR4, UR22, URZ ;  /* 0x00000016040872a5 */ /* 0x002fe4000f8e00ff */
[----:B------:R-:W-:Y:S01]  /*4440*/  UIMAD.WIDE.U32 UR10, UR7, UR22, URZ ;  /* 0x00000016070a72a5 */ /* 0x000fe2000f8e00ff */
[----:B------:R-:W-:Y:S02]  /*4450*/  UMOV UR5, UR19 ;  /* 0x0000001300057c82 */ /* 0x000fe40008000000 */
[----:B------:R-:W-:Y:S03]  /*4460*/  USHF.R.U32.HI UR6, URZ, UR49, UR5 ;  /* 0x00000031ff067299 */ /* 0x000fe60008011605 */
[----:B------:R-:W-:Y:S01]  /*4470*/  UMOV UR5, UR27 ;  /* 0x0000001b00057c82 */ /* 0x000fe20008000000 */
[----:B------:R-:W-:Y:S02]  /*4480*/  USEL UR6, UR13, UR6, !UP5 ;  /* 0x000000060d067287 */ /* 0x000fe4000e800000 */
[----:B------:R-:W-:Y:S03]  /*4490*/  USHF.R.U32.HI UR12, URZ, UR45, UR5 ;  /* 0x0000002dff0c7299 */ /* 0x000fe60008011605 */
[----:B------:R-:W-:Y:S02]  /*44a0*/  UMOV UR5, UR9 ;  /* 0x0000000900057c82 */ /* 0x000fe40008000000 */
[----:B------:R-:W-:Y:S03]  /*44b0*/  @UP4 USHF.R.U32.HI UR4, URZ, UR23, UR5 ;  /* 0x00000017ff044299 */ /* 0x000fe60008011605 */
[----:B------:R-:W-:Y:S01]  /*44c0*/  UMOV UR5, UR11 ;  /* 0x0000000b00057c82 */ /* 0x000fe20008000000 */
[----:B------:R-:W-:Y:S02]  /*44d0*/  UIMAD UR4, UR42, UR4, URZ ;  /* 0x000000042a0472a4 */ /* 0x000fe4000f8e02ff */
[----:B------:R-:W-:Y:S02]  /*44e0*/  @UP4 USHF.R.U32.HI UR7, URZ, UR23, UR5 ;  /* 0x00000017ff074299 */ /* 0x000fe40008011605 */
[----:B------:R-:W-:Y:S02]  /*44f0*/  UIMAD.WIDE.U32 UR10, UR6, UR22, URZ ;  /* 0x00000016060a72a5 */ /* 0x000fe4000f8e00ff */
[----:B------:R-:W-:Y:S02]  /*4500*/  USEL UR5, UR14, UR12, !UP6 ;  /* 0x0000000c0e057287 */ /* 0x000fe4000f000000 */
[----:B------:R-:W-:Y:S02]  /*4510*/  UIMAD UR8, UR42, UR7, URZ ;  /* 0x000000072a0872a4 */ /* 0x000fe4000f8e02ff */
[----:B------:R-:W-:Y:S03]  /*4520*/  UISETP.GE.AND UP0, UPT, UR6, UR4, UPT ;  /* 0x000000040600728c */ /* 0x000fe6000bf06270 */
[----:B------:R-:W-:Y:S01]  /*4530*/  UMOV UR4, UR11 ;  /* 0x0000000b00047c82 */ /* 0x000fe20008000000 */
[----:B------:R-:W-:Y:S02]  /*4540*/  UISETP.GE.OR UP0, UPT, UR5, UR8, UP0 ;  /* 0x000000080500728c */ /* 0x000fe40008706670 */
[----:B------:R-:W-:Y:S02]  /*4550*/  USHF.R.U32.HI UR4, URZ, UR23, UR4 ;  /* 0x00000017ff047299 */ /* 0x000fe40008011604 */
[----:B------:R-:W-:Y:S02]  /*4560*/  UIMAD.WIDE.U32 UR8, UR5, UR22, URZ ;  /* 0x00000016050872a5 */ /* 0x000fe4000f8e00ff */
[----:B------:R-:W-:Y:S04]  /*4570*/  USEL UR10, UR6, UR4, !UP4 ;  /* 0x00000004060a7287 */ /* 0x000fe8000e000000 */
[----:B------:R-:W-:Y:S01]  /*4580*/  UIADD3 UR11, UPT, UPT, -UR10, URZ, URZ ;  /* 0x000000ff0a0b7290 */ /* 0x000fe2000fffe1ff */
[----:B------:R-:W-:Y:S02]  /*4590*/  @!UP0 UMOV UR4, UR9 ;  /* 0x0000000900048c82 */ /* 0x000fe40008000000 */
[----:B------:R-:W-:Y:S02]  /*45a0*/  @!UP0 USHF.R.U32.HI UR4, URZ, UR23, UR4 ;  /* 0x00000017ff048299 */ /* 0x000fe40008011604 */
[----:B------:R-:W-:Y:S02]  /*45b0*/  UIMAD UR8, UR42, UR11, UR6 ;  /* 0x0000000b2a0872a4 */ /* 0x000fe4000f8e0206 */
[----:B------:R-:W-:Y:S04]  /*45c0*/  @!UP0 USEL UR4, UR5, UR4, !UP4 ;  /* 0x0000000405048287 */ /* 0x000fe8000e000000 */
[----:B------:R-:W-:Y:S02]  /*45d0*/  @!UP0 UIMAD UR8, UR7, UR8, UR4 ;  /* 0x00000008070882a4 */ /* 0x000fe4000f8e0204 */
[----:B------:R-:W-:Y:S02]  /*45e0*/  @!UP0 UIADD3 UR9, UPT, UPT, UR10, -UR4, URZ ;  /* 0x800000040a098290 */ /* 0x000fe4000fffe0ff */
[----:B------:R-:W-:Y:S02]  /*45f0*/  UIADD3 UR4, UPT, UPT, -UR5, URZ, URZ ;  /* 0x000000ff05047290 */ /* 0x000fe4000fffe1ff */
[----:B------:R-:W-:Y:S02]  /*4600*/  UIADD3 UR7, UPT, UPT, -UR6, URZ, URZ ;  /* 0x000000ff06077290 */ /* 0x000fe4000fffe1ff */
[----:B------:R-:W-:Y:S02]  /*4610*/  @!UP0 UIMAD UR6, UR9, UR42, UR5 ;  /* 0x0000002a090682a4 */ /* 0x000fe4000f8e0205 */
[----:B------:R-:W-:Y:S02]  /*4620*/  UIMAD UR14, UR15, UR4, UR14 ;  /* 0x000000040f0e72a4 */ /* 0x000fe4000f8e020e */
[----:B------:R-:W-:Y:S01]  /*4630*/  UIMAD UR13, UR46, UR7, UR13 ;  /* 0x000000072e0d72a4 */ /* 0x000fe2000f8e020d */
[----:B------:R-:W-:Y:S02]  /*4640*/  @!UP0 UMOV UR5, UR8 ;  /* 0x0000000800058c82 */ /* 0x000fe40008000000 */
[----:B------:R-:W-:Y:S02]  /*4650*/  UIMAD UR14, UR5, UR15, UR14 ;  /* 0x0000000f050e72a4 */ /* 0x000fe4000f8e020e */
[----:B------:R-:W-:Y:S11]  /*4660*/  UIMAD UR13, UR6, UR46, UR13 ;  /* 0x0000002e060d72a4 */ /* 0x000ff6000f8e020d */
[----:B------:R-:W-:Y:S01]  /*4670*/  @!UPT UIADD3 URZ, UPT, UPT, URZ, URZ, URZ ;  /* 0x000000fffffff290 */ /* 0x000fe2000fffe0ff */
.L_x_76:
[----:B------:R-:W3:Y:S01]  /*4680*/  @!UP2 LDCU.128 UR8, c[0x0][0xb10] ;  /* 0x00016200ff08a7ac */ /* 0x000ee20008000c00 */
[C---:B------:R-:W-:Y:S02]  /*4690*/  ISETP.NE.U32.AND P1, PT, R4.reuse, RZ, PT ;  /* 0x000000ff0400720c */ /* 0x040fe40003f25070 */
[----:B------:R-:W-:Y:S02]  /*46a0*/  ISETP.NE.U32.AND P0, PT, R4, RZ, PT ;  /* 0x000000ff0400720c */ /* 0x000fe40003f05070 */
[C---:B------:R-:W-:Y:S02]  /*46b0*/  ISETP.NE.AND.EX P1, PT, R5.reuse, RZ, PT, P1 ;  /* 0x000000ff0500720c */ /* 0x040fe40003f25310 */
[----:B------:R-:W-:Y:S01]  /*46c0*/  ISETP.NE.AND.EX P0, PT, R5, RZ, PT, P0 ;  /* 0x000000ff0500720c */ /* 0x000fe20003f05300 */
[----:B------:R-:W4:Y:S01]  /*46d0*/  @!UP2 LDCU UR5, c[0x0][0xb0c] ;  /* 0x00016180ff05a7ac */ /* 0x000f220008000800 */
[----:B------:R-:W-:Y:S01]  /*46e0*/  SHF.L.U32 R9, R15, 0x1f, RZ ;  /* 0x0000001f0f097819 */ /* 0x000fe200000006ff */
[----:B------:R-:W-:Y:S02]  /*46f0*/  USHF.L.U32 UR35, UR16, 0x6, URZ ;  /* 0x0000000610237899 */ /* 0x000fe400080006ff */
[----:B------:R-:W-:Y:S02]  /*4700*/  USHF.L.U32 UR34, UR20, 0x8, URZ ;  /* 0x0000000814227899 */ /* 0x000fe400080006ff */
[----:B---3--:R-:W-:Y:S07]  /*4710*/  UIMAD.WIDE.U32 UR6, UR14, UR8, URZ ;  /* 0x000000080e0672a5 */ /* 0x008fee000f8e00ff */
[----:B------:R-:W-:Y:S01]  /*4720*/  @!UP2 UMOV UR4, UR7 ;  /* 0x000000070004ac82 */ /* 0x000fe20008000000 */
[----:B----4-:R-:W-:Y:S02]  /*4730*/  @!UP2 UISETP.NE.AND UP0, UPT, UR5, 0x1, UPT ;  /* 0x000000010500a88c */ /* 0x010fe4000bf05270 */
[----:B------:R-:W-:Y:S02]  /*4740*/  @!UP2 USHF.R.U32.HI UR4, URZ, UR9, UR4 ;  /* 0x00000009ff04a299 */ /* 0x000fe40008011604 */
[----:B------:R-:W-:Y:S02]  /*4750*/  UIMAD.WIDE.U32 UR6, UR13, UR11, URZ ;  /* 0x0000000b0d0672a5 */ /* 0x000fe4000f8e00ff */
[----:B------:R-:W-:Y:S02]  /*4760*/  @!UP2 USEL UR8, UR14, UR4, !UP0 ;  /* 0x000000040e08a287 */ /* 0x000fe4000c000000 */
[----:B------:R-:W-:Y:S03]  /*4770*/  @!UP2 UISETP.NE.AND UP0, UPT, UR10, 0x1, UPT ;  /* 0x000000010a00a88c */ /* 0x000fe6000bf05270 */
[----:B------:R-:W-:Y:S02]  /*4780*/  @!UP2 UMOV UR6, UR7 ;  /* 0x000000070006ac82 */ /* 0x000fe40008000000 */
[----:B------:R-:W3:Y:S02]  /*4790*/  @!UP2 LDCU UR4, c[0x0][0xb20] ;  /* 0x00016400ff04a7ac */ /* 0x000ee40008000800 */
[----:B---3--:R-:W-:Y:S04]  /*47a0*/  @!UP2 USHF.R.U32.HI UR6, URZ, UR4, UR6 ;  /* 0x00000004ff06a299 */ /* 0x008fe80008011606 */
[----:B------:R-:W-:Y:S04]  /*47b0*/  @!UP2 USEL UR6, UR13, UR6, !UP0 ;  /* 0x000000060d06a287 */ /* 0x000fe8000c000000 */
[----:B------:R-:W-:Y:S02]  /*47c0*/  @!UP2 UIADD3 UR4, UPT, UPT, -UR8, UR6, URZ ;  /* 0x000000060804a290 */ /* 0x000fe4000fffe1ff */
[----:B------:R-:W-:Y:S02]  /*47d0*/  @!UP2 UIADD3 UR6, UPT, UPT, UR8, -UR6, URZ ;  /* 0x800000060806a290 */ /* 0x000fe4000fffe0ff */
[----:B------:R-:W-:Y:S02]  /*47e0*/  @!UP2 UIMAD UR14, UR4, UR5, UR14 ;  /* 0x00000005040ea2a4 */ /* 0x000fe4000f8e020e */
[----:B------:R-:W-:Y:S01]  /*47f0*/  @!UP2 UIMAD UR13, UR6, UR10, UR13 ;  /* 0x0000000a060da2a4 */ /* 0x000fe2000f8e020d */
[----:B------:R-:W-:Y:S11]  /*4800*/  BRA.U UP3, `(.L_x_77) ;  /* 0x0000000103107547 */ /* 0x000ff6000b800000 */
[----:B--2---:R-:W-:Y:S04]  /*4810*/  MOV R0, UR48 ;  /* 0x0000003000007c02 */ /* 0x004fe80008000f00 */
[----:B------:R-:W-:Y:S04]  /*4820*/  SHF.L.U32 R11, R0, 0x1f, RZ ;  /* 0x0000001f000b7819 */ /* 0x000fe800000006ff */
[----:B------:R-:W2:Y:S02]  /*4830*/  SYNCS.PHASECHK.TRANS64.TRYWAIT P2, [UR21+0x88], R11 ;  /* 0x0000880bff0075a7 */ /* 0x000ea40008041115 */
[----:B--2---:R-:W-:Y:S05]  /*4840*/  @!P2 BRA `(.L_x_78) ;  /* 0x0000005400b8a947 */ /* 0x004fea0003800000 */
.L_x_77:
[----:B------:R-:W-:Y:S05]  /*4850*/  @!P1 BRA `(.L_x_79) ;  /* 0x0000000000309947 */ /* 0x000fea0003800000 */
[----:B------:R-:W-:Y:S01]  /*4860*/  ISETP.NE.U32.AND P1, PT, R2, RZ, PT ;  /* 0x000000ff0200720c */ /* 0x000fe20003f25070 */
[----:B------:R-:W3:Y:S01]  /*4870*/  LDCU.64 UR4, c[0x0][0x358] ;  /* 0x00006b00ff0477ac */ /* 0x000ee20008000a00 */
[----:B------:R-:W-:Y:S02]  /*4880*/  IMAD.MOV.U32 R85, RZ, RZ, 0x1 ;  /* 0x00000001ff557424 */ /* 0x000fe400078e00ff */
[----:B------:R-:W-:Y:S11]  /*4890*/  ISETP.NE.AND.EX P1, PT, R3, RZ, PT, P1 ;  /* 0x000000ff0300720c */ /* 0x000ff60003f25310 */
[----:B------:R-:W-:Y:S02]  /*48a0*/  @!UPT UIADD3 URZ, UPT, UPT, URZ, URZ, URZ ;  /* 0x000000fffffff290 */ /* 0x000fe4000fffe0ff */
[----:B--2---:R-:W2:Y:S01]  /*48b0*/  @P1 LDC.64 R10, c[0x0][0x888] ;  /* 0x00022200ff0a1b82 */ /* 0x004ea20000000a00 */
[----:B------:R-:W-:Y:S04]  /*48c0*/  @P1 IMAD R0, R4, UR36, RZ ;  /* 0x0000002404001c24 */ /* 0x000fe8000f8e02ff */
[----:B--2---:R-:W-:Y:S04]  /*48d0*/  @P1 IMAD.WIDE R10, R0, 0x4, R10 ;  /* 0x00000004000a1825 */ /* 0x004fe800078e020a */
[----:B------:R-:W-:Y:S01]  /*48e0*/  HFMA2 R0, -RZ, RZ, 0, 5.9604644775390625e-08 ;  /* 0x00000001ff007431 */ /* 0x000fe200000001ff */
[----:B---3-5:R3:W5:Y:S04]  /*48f0*/  @P1 LDG.E R41, desc[UR4][R10.64] ;  /* 0x000000040a291981 */ /* 0x028768000c1e1900 */
[----:B------:R-:W-:Y:S01]  /*4900*/  @!P1 PRMT R85, R0, 0x7610, R85 ;  /* 0x0000761000559816 */ /* 0x000fe20000000055 */
[----:B---3--:R-:W4:Y:S06]  /*4910*/  @!P1 LDC R41, c[0x0][0x880] ;  /* 0x00022000ff299b82 */ /* 0x008f2c0000000800 */
.L_x_79:
[----:B----45:R-:W-:Y:S01]  /*4920*/  @!P0 FSETP.EQ.AND P1, PT, R41, RZ, PT ;  /* 0x000000ff2900820b */ /* 0x030fe20003f22000 */
[----:B------:R-:W-:Y:S01]  /*4930*/  @!UPT UIADD3 URZ, UPT, UPT, URZ, URZ, URZ ;  /* 0x000000fffffff290 */ /* 0x000fe2000fffe0ff */
[----:B------:R-:W-:Y:S11]  /*4940*/  @!P0 BRA `(.L_x_80) ;  /* 0x0000000000188947 */ /* 0x000ff60003800000 */
[----:B------:R-:W-:Y:S02]  /*4950*/  LOP3.LUT P0, RZ, R85, 0xff, RZ, 0xc0, !PT ;  /* 0x000000ff55ff7812 */ /* 0x000fe4000780c0ff */
[----:B------:R-:W-:Y:S04]  /*4960*/  ISETP.NE.U32.AND P1, PT, R2, RZ, PT ;  /* 0x000000ff0200720c */ /* 0x000fe80003f25070 */
[----:B------:R-:W-:Y:S04]  /*4970*/  ISETP.NE.AND.EX P1, PT, R3, RZ, PT, P1 ;  /* 0x000000ff0300720c */ /* 0x000fe80003f25310 */
[----:B------:R-:W-:Y:S03]  /*4980*/  PLOP3.LUT P1, PT, P1, PT, PT, 0x8, 0x80 ;  /* 0x000000000080781c */ /* 0x000fe60000f2e170 */
[----:B------:R-:W-:Y:S11]  /*4990*/  @P0 FSETP.EQ.AND P1, PT, R41, RZ, PT ;  /* 0x000000ff2900020b */ /* 0x000ff60003f22000 */
[----:B------:R-:W-:Y:S02]  /*49a0*/  @!UPT UIADD3 URZ, UPT, UPT, URZ, URZ, URZ ;  /* 0x000000fffffff290 */ /* 0x000fe4000fffe0ff */
.L_x_80:
[----:B------:R-:W3:Y:S01]  /*49b0*/  SYNCS.PHASECHK.TRANS64.TRYWAIT P2, [UR21+0x60], R9 ;  /* 0x00006009ff0075a7 */ /* 0x000ee20008041115 */
[----:B------:R-:W-:Y:S04]  /*49c0*/  ELECT P0, URZ, PT ;  /* 0x0000000000ff782f */ /* 0x000fe80003800000 */
[----:B------:R-:W-:Y:S11]  /*49d0*/  PLOP3.LUT P1, PT, P1, P0, PT, 0xf2, 0x2f ;  /* 0x00000000002f781c */ /* 0x000ff60000f21e72 */
[----:B------:R-:W-:Y:S02]  /*49e0*/  @!UPT UIADD3 URZ, UPT, UPT, URZ, URZ, URZ ;  /* 0x000000fffffff290 */ /* 0x000fe4000fffe0ff */
[----:B------:R-:W-:Y:S05]  /*49f0*/  @!P1 IADD3 R8, P0, PT, R16, 0x580, RZ ;  /* 0x0000058010089810 */ /* 0x000fea0007f1e0ff */
[----:B------:R-:W-:Y:S01]  /*4a00*/  @!P1 IMAD.X R6, RZ, RZ, R17, P0 ;  /* 0x000000ffff069224 */ /* 0x000fe200000e0611 */
[----:B---3--:R-:W-:Y:S07]  /*4a10*/  @!P2 BRA `(.L_x_81) ;  /* 0x00000054005ca947 */ /* 0x008fee0003800000 */
.L_x_162:
[----:B------:R-:W-:Y:S01]  /*4a20*/  @!P1 R2UR UR5, R8 ;  /* 0x00000000080592ca */ /* 0x000fe200000e0000 */
[----:B------:R-:W-:Y:S01]  /*4a30*/  VOTEU.ALL UP0, P1 ;  /* 0x0000000000ff7886 */ /* 0x000fe20000800000 */
[----:B------:R-:W-:Y:S01]  /*4a40*/  @!P1 R2UR UR4, R6 ;  /* 0x00000000060492ca */ /* 0x000fe200000e0000 */
[----:B--2---:R-:W-:Y:S01]  /*4a50*/  @!P1 IMAD.MOV.U32 R0, RZ, RZ, 0x1000 ;  /* 0x00001000ff009424 */ /* 0x004fe200078e00ff */
[----:B------:R-:W-:Y:S01]  /*4a60*/  UMOV UR6, 0x0 ;  /* 0x0000000000067882 */ /* 0x000fe20000000000 */
[----:B------:R-:W-:Y:S01]  /*4a70*/  UMOV UR7, 0x10000000 ;  /* 0x1000000000077882 */ /* 0x000fe20000000000 */
[----:B------:R-:W-:Y:S01]  /*4a80*/  @!UP0 UIADD3 UR32, UPT, UPT, UR21, 0x200, URZ ;  /* 0x0000020015208890 */ /* 0x000fe2000fffe0ff */
[----:B------:R-:W-:Y:S01]  /*4a90*/  @!P1 IADD3 R8, P0, PT, R16, 0x580, RZ ;  /* 0x0000058010089810 */ /* 0x000fe20007f1e0ff */
[----:B------:R-:W-:Y:S04]  /*4aa0*/  VOTEU.ALL UP0, P1 ;  /* 0x0000000000ff7886 */ /* 0x000fe80000800000 */
[----:B------:R-:W-:Y:S02]  /*4ab0*/  @!P1 IMAD.X R6, RZ, RZ, R17, P0 ;  /* 0x000000ffff069224 */ /* 0x000fe400000e0611 */
[----:B------:R-:W-:Y:S02]  /*4ac0*/  IMAD.U32 R10, RZ, RZ, UR5 ;  /* 0x00000005ff0a7e24 */ /* 0x000fe4000f8e00ff */
[----:B------:R-:W-:Y:S03]  /*4ad0*/  IMAD.U32 R11, RZ, RZ, UR4 ;  /* 0x00000004ff0b7e24 */ /* 0x000fe6000f8e00ff */
[----:B------:R-:W-:Y:S02]  /*4ae0*/  @!P1 R2UR UR4, R10 ;  /* 0x000000000a0492ca */ /* 0x000fe400000e0000 */
[----:B------:R-:W-:Y:S11]  /*4af0*/  @!P1 R2UR UR5, R11 ;  /* 0x000000000b0592ca */ /* 0x000ff600000e0000 */
[----:B------:R-:W-:Y:S02]  /*4b00*/  @!UPT UIADD3 URZ, UPT, UPT, URZ, URZ, URZ ;  /* 0x000000fffffff290 */ /* 0x000fe4000fffe0ff */
[----:B------:R2:W-:Y:S01]  /*4b10*/  @!UP0 UTMALDG.3D [UR32], [UR4], desc[UR6] ;  /* 0x00000620040085b4 */ /* 0x0005e20008011000 */
[----:B------:R2:W-:Y:S01]  /*4b20*/  @!P1 SYNCS.ARRIVE.TRANS64.RED.A0TR RZ, [UR21+0x40], R0 ;  /* 0x00004000ffff99a7 */ /* 0x0005e20008300415 */
[----:B------:R-:W-:Y:S01]  /*4b30*/  SYNCS.ARRIVE.TRANS64.RED.A1T0 RZ, [UR40], RZ ;  /* 0x000000ffffff79a7 */ /* 0x000fe20008100428 */
[----:B------:R-:W3:Y:S02]  /*4b40*/  SYNCS.PHASECHK.TRANS64.TRYWAIT P2, [UR21+0x68], R9 ;  /* 0x00006809ff0075a7 */ /* 0x000ee40008041115 */
[----:B--23--:R-:W-:Y:S05]  /*4b50*/  @!P2 BRA `(.L_x_82) ;  /* 0x000000540024a947 */ /* 0x00cfea0003800000 */
.L_x_164:
        /* <DEDUP_REMOVED lines=8> */
[----:B------:R-:W-:Y:S01]  /*4be0*/  @!UP0 UIADD3 UR24, UPT, UPT, UR21, 0x1200, URZ ;  /* 0x0000120015188890 */ /* 0x000fe2000fffe0ff */
[----:B------:R-:W-:Y:S01]  /*4bf0*/  VOTEU.ALL UP0, P1 ;  /* 0x0000000000ff7886 */ /* 0x000fe20000800000 */
[----:B------:R-:W-:Y:S01]  /*4c00*/  UMOV UR27, UR35 ;  /* 0x00000023001b7c82 */ /* 0x000fe20008000000 */
[----:B------:R-:W-:Y:S02]  /*4c10*/  UMOV UR28, UR36 ;  /* 0x00000024001c7c82 */ /* 0x000fe40008000000 */
[----:B------:R-:W-:Y:S02]  /*4c20*/  IMAD.U32 R10, RZ, RZ, UR5 ;  /* 0x00000005ff0a7e24 */ /* 0x000fe4000f8e00ff */
[----:B------:R-:W-:Y:S02]  /*4c30*/  IMAD.U32 R11, RZ, RZ, UR4 ;  /* 0x00000004ff0b7e24 */ /* 0x000fe4000f8e00ff */
[----:B------:R-:W-:Y:S01]  /*4c40*/  @!P1 IMAD.X R6, RZ, RZ, R17, P0 ;  /* 0x000000ffff069224 */ /* 0x000fe200000e0611 */
        /* <DEDUP_REMOVED lines=8> */
.L_x_166:
[----:B------:R-:W-:Y:S01]  /*4cd0*/  @!P1 R2UR UR5, R8 ;  /* 0x00000000080592ca */ /* 0x000fe200000e0000 */
[----:B------:R-:W-:Y:S01]  /*4ce0*/  VOTEU.ALL UP0, P1 ;  /* 0x0000000000ff7886 */ /* 0x000fe20000800000 */
[----:B------:R-:W-:Y:S01]  /*4cf0*/  @!P1 R2UR UR4, R6 ;  /* 0x00000000060492ca */ /* 0x000fe200000e0000 */
[----:B--2---:R-:W-:Y:S01]  /*4d00*/  @!P1 IMAD.MOV.U32 R0, RZ, RZ, 0x1000 ;  /* 0x00001000ff009424 */ /* 0x004fe200078e00ff */
[----:B------:R-:W-:Y:S01]  /*4d10*/  UMOV UR6, 0x0 ;  /* 0x0000000000067882 */ /* 0x000fe20000000000 */
[----:B------:R-:W-:Y:S01]  /*4d20*/  UMOV UR7, 0x10000000 ;  /* 0x1000000000077882 */ /* 0x000fe20000000000 */
[----:B------:R-:W-:Y:S01]  /*4d30*/  @!UP0 UIADD3 UR18, UPT, UPT, UR34, 0x80, URZ ;  /* 0x0000008022128890 */ /* 0x000fe2000fffe0ff */
[----:B------:R-:W-:Y:S01]  /*4d40*/  VIADD R14, R14, 0x1 ;  /* 0x000000010e0e7836 */ /* 0x000fe20000000000 */
[----:B------:R-:W-:Y:S01]  /*4d50*/  @!UP0 UIADD3 UR16, UPT, UPT, UR21, 0x2200, URZ ;  /* 0x0000220015108890 */ /* 0x000fe2000fffe0ff */
[----:B------:R-:W-:Y:S01]  /*4d60*/  VOTEU.ALL UP0, P1 ;  /* 0x0000000000ff7886 */ /* 0x000fe20000800000 */
[----:B------:R-:W-:Y:S01]  /*4d70*/  UMOV UR19, UR35 ;  /* 0x0000002300137c82 */ /* 0x000fe20008000000 */
[----:B------:R-:W-:Y:S02]  /*4d80*/  UMOV UR20, UR36 ;  /* 0x0000002400147c82 */ /* 0x000fe40008000000 */
        /* <DEDUP_REMOVED lines=10> */
.L_x_168:
[----:B------:R-:W-:Y:S01]  /*4e30*/  @!P1 IADD3 R6, P0, PT, R16, 0x580, RZ ;  /* 0x0000058010069810 */ /* 0x000fe20007f1e0ff */
[----:B------:R-:W-:Y:S01]  /*4e40*/  VOTEU.ALL UP0, P1 ;  /* 0x0000000000ff7886 */ /* 0x000fe20000800000 */
[----:B------:R-:W-:Y:S01]  /*4e50*/  UMOV UR6, 0x0 ;  /* 0x0000000000067882 */ /* 0x000fe20000000000 */
[----:B------:R-:W-:Y:S01]  /*4e60*/  UMOV UR7, 0x10000000 ;  /* 0x1000000000077882 */ /* 0x000fe20000000000 */
[----:B------:R-:W-:Y:S01]  /*4e70*/  @!P1 R2UR UR5, R6 ;  /* 0x00000000060592ca */ /* 0x000fe200000e0000 */
[----:B--2---:R-:W-:Y:S01]  /*4e80*/  @!P1 IMAD.X R0, RZ, RZ, R17, P0 ;  /* 0x000000ffff009224 */ /* 0x004fe200000e0611 */
[----:B------:R-:W-:Y:S01]  /*4e90*/  @!UP0 UIADD3 UR10, UPT, UPT, UR34, 0xc0, URZ ;  /* 0x000000c0220a8890 */ /* 0x000fe2000fffe0ff */
[----:B------:R-:W-:Y:S01]  /*4ea0*/  R2UR UR16, R87 ;  /* 0x00000000571072ca */ /* 0x000fe200000e0000 */
[----:B------:R-:W-:Y:S01]  /*4eb0*/  @!UP0 UIADD3 UR8, UPT, UPT, UR21, 0x3200, URZ ;  /* 0x0000320015088890 */ /* 0x000fe2000fffe0ff */
[----:B------:R-:W-:Y:S01]  /*4ec0*/  ISETP.NE.AND P0, PT, R14, 0x2, PT ;  /* 0x000000020e00780c */ /* 0x000fe20003f05270 */
[----:B------:R-:W-:Y:S01]  /*4ed0*/  @!UP0 UIADD3 UR9, UPT, UPT, UR21, 0x58, URZ ;  /* 0x0000005815098890 */ /* 0x000fe2000fffe0ff */
[----:B------:R-:W-:Y:S01]  /*4ee0*/  @!P1 R2UR UR4, R0 ;  /* 0x00000000000492ca */ /* 0x000fe200000e0000 */
[----:B------:R-:W-:Y:S01]  /*4ef0*/  VOTEU.ALL UP0, P1 ;  /* 0x0000000000ff7886 */ /* 0x000fe20000800000 */
[----:B------:R-:W-:Y:S01]  /*4f00*/  UMOV UR11, UR35 ;  /* 0x00000023000b7c82 */ /* 0x000fe20008000000 */
[----:B------:R-:W-:Y:S01]  /*4f10*/  UMOV UR12, UR36 ;  /* 0x00000024000c7c82 */ /* 0x000fe20008000000 */
[----:B------:R-:W-:Y:S01]  /*4f20*/  SEL R0, RZ, 0x1, P0 ;  /* 0x00000001ff007807 */ /* 0x000fe20000000000 */
[----:B------:R-:W-:Y:S01]  /*4f30*/  UPLOP3.LUT UP3, UPT, UPT, UPT, UPT, 0x80, 0x8 ;  /* 0x000000000008789c */ /* 0x000fe20003f6f070 */
[----:B------:R-:W-:Y:S01]  /*4f40*/  IMAD.U32 R8, RZ, RZ, UR5 ;  /* 0x00000005ff087e24 */ /* 0x000fe2000f8e00ff */
[----:B------:R-:W-:Y:S01]  /*4f50*/  LOP3.LUT R15, R15, 0x1, RZ, 0x3c, !PT ;  /* 0x000000010f0f7812 */ /* 0x000fe200078e3cff */
[----:B------:R-:W-:Y:S01]  /*4f60*/  UMOV UR36, UR29 ;  /* 0x0000001d00247c82 */ /* 0x000fe20008000000 */
[----:B------:R-:W-:Y:S01]  /*4f70*/  LOP3.LUT R13, R13, R0, RZ, 0x3c, !PT ;  /* 0x000000000d0d7212 */ /* 0x000fe200078e3cff */
[----:B------:R-:W-:Y:S01]  /*4f80*/  UIADD3 UR20, UPT, UPT, UR13, UR16, URZ ;  /* 0x000000100d147290 */ /* 0x000fe2000fffe0ff */
[----:B------:R-:W-:Y:S01]  /*4f90*/  SEL R14, R14, RZ, P0 ;  /* 0x000000ff0e0e7207 */ /* 0x000fe20000000000 */
[----:B------:R-:W-:Y:S01]  /*4fa0*/  UIADD3 UR16, UPT, UPT, UR14, UR59, URZ ;  /* 0x0000003b0e107290 */ /* 0x000fe2000fffe0ff */
[----:B------:R-:W-:Y:S01]  /*4fb0*/  IMAD.U32 R9, RZ, RZ, UR4 ;  /* 0x00000004ff097e24 */ /* 0x000fe2000f8e00ff */
[----:B------:R-:W-:Y:S04]  /*4fc0*/  @!P1 R2UR UR4, R8 ;  /* 0x00000000080492ca */ /* 0x000fe800000e0000 */
[----:B------:R-:W-:Y:S11]  /*4fd0*/  @!P1 R2UR UR5, R9 ;  /* 0x00000000090592ca */ /* 0x000ff600000e0000 */
[----:B------:R-:W-:Y:S02]  /*4fe0*/  @!UPT UIADD3 URZ, UPT, UPT, URZ, URZ, URZ ;  /* 0x000000fffffff290 */ /* 0x000fe4000fffe0ff */
[----:B------:R2:W-:Y:S01]  /*4ff0*/  @!UP0 UTMALDG.3D [UR8], [UR4], desc[UR6] ;  /* 0x00000608040085b4 */ /* 0x0005e20008011000 */
[----:B------:R2:W-:Y:S01]  /*5000*/  @!P1 SYNCS.ARRIVE.TRANS64.RED.A0TR RZ, [UR21+0x58], R7 ;  /* 0x00005807ffff99a7 */ /* 0x0005e20008300415 */
[----:B------:R-:W-:Y:S01]  /*5010*/  SYNCS.ARRIVE.TRANS64.RED.A1T0 RZ, [UR37], RZ ;  /* 0x000000ffffff79a7 */ /* 0x000fe20008100425 */
[----:B------:R-:W-:Y:S05]  /*5020*/  BRA.U UP1, `(.L_x_85) ;  /* 0xfffffff101747547 */ /* 0x000fea000b83ffff */
[----:B------:R-:W-:-:S04]  /*5030*/  SHF.L.U32 R3, R15, 0x1f, RZ ;  /* 0x0000001f0f037819 */ /* 0x000fc800000006ff */
[----:B------:R-:W3:Y:S02]  /*5040*/  SYNCS.PHASECHK.TRANS64.TRYWAIT P0, [UR21+0x60], R3 ;  /* 0x00006003ff0075a7 */ /* 0x000ee40008001115 */
[----:B---3--:R-:W-:Y:S05]  /*5050*/  @!P0 BRA `(.L_x_86) ;  /* 0x00000050002c8947 */ /* 0x008fea0003800000 */
.L_x_170:
[----:B------:R-:W4:Y:S02]  /*5060*/  SYNCS.PHASECHK.TRANS64.TRYWAIT P0, [UR21+0x68], R3 ;  /* 0x00006803ff0075a7 */ /* 0x000f240008001115 */
[----:B----4-:R-:W-:Y:S05]  /*5070*/  @!P0 BRA `(.L_x_87) ;  /* 0x00000050003c8947 */ /* 0x010fea0003800000 */
.L_x_172:
[----:B------:R-:W4:Y:S02]  /*5080*/  SYNCS.PHASECHK.TRANS64.TRYWAIT P0, [UR21+0x70], R3 ;  /* 0x00007003ff0075a7 */ /* 0x000f240008001115 */
[----:B----4-:R-:W-:Y:S05]  /*5090*/  @!P0 BRA `(.L_x_88) ;  /* 0x00000050004c8947 */ /* 0x010fea0003800000 */
.L_x_174:
[----:B---3--:R-:W-:-:S07]  /*50a0*/  MOV R0, UR21 ;  /* 0x0000001500007c02 */ /* 0x008fce0008000f00 */
.L_x_89:
[----:B---3--:R-:W-:-:S04]  /*50b0*/  SHF.L.U32 R3, R15, 0x1f, RZ ;  /* 0x0000001f0f037819 */ /* 0x008fc800000006ff */
[----:B------:R3:W4:Y:S03]  /*50c0*/  SYNCS.PHASECHK.TRANS64.TRYWAIT P0, [R0+URZ+0x78], R3 ;  /* 0x00007803000075a7 */ /* 0x00072600080011ff */
[----:B----4-:R-:W-:Y:S05]  /*50d0*/  @!P0 NANOSLEEP.SYNCS 0x989680 ;  /* 0x009896800000895d */ /* 0x010fea0003900000 */
[----:B------:R-:W4:Y:S02]  /*50e0*/  @!P0 SYNCS.PHASECHK.TRANS64 P0, [R0+URZ+0x78], R3 ;  /* 0x00007803000085a7 */ /* 0x000f2400080010ff */
[----:B-12-4-:R-:W-:Y:S05]  /*50f0*/  @P0 EXIT ;  /* 0x000000000000094d */ /* 0x016fea0003800000 */
[----:B------:R-:W-:Y:S05]  /*5100*/  BRA `(.L_x_89) ;  /* 0xfffffffc00e87947 */ /* 0x000fea000383ffff */
.L_x_74:
[----:B------:R-:W-:-:S06]  /*5110*/  UISETP.GE.AND UP0, UPT, UR17, 0x4, UPT ;  /* 0x000000041100788c */ /* 0x000fcc000bf06270 */
[----:B------:R-:W-:-:S13]  /*5120*/  PLOP3.LUT P0, PT, PT, PT, UP0, 0x80, 0x8 ;  /* 0x000000000008781c */ /* 0x000fda0003f0f008 */
[----:B-1----:R-:W-:Y:S05]  /*5130*/  @!P0 EXIT ;  /* 0x000000000000894d */ /* 0x002fea0003800000 */
[----:B------:R-:W1:Y:S08]  /*5140*/  S2UR UR4, SR_CgaCtaId ;  /* 0x00000000000479c3 */ /* 0x000e700000008800 */
[----:B------:R-:W-:Y:S01]  /*5150*/  BAR.SYNC.DEFER_BLOCKING 0x6, 0xa0 ;  /* 0x0182800000007b1d */ /* 0x000fe20000010000 */
[C---:B------:R-:W-:Y:S01]  /*5160*/  IMAD.SHL.U32 R7, R95.reuse, 0x40, RZ ;  /* 0x000000405f077824 */ /* 0x040fe200078e00ff */
[C---:B------:R-:W-:Y:S01]  /*5170*/  LOP3.LUT R97, R95.reuse, 0x60, RZ, 0xc0, !PT ;  /* 0x000000605f617812 */ /* 0x040fe200078ec0ff */
[----:B------:R-:W-:-:S02]  /*5180*/  IMAD.SHL.U32 R4, R95, 0x20, RZ ;  /* 0x000000205f047824 */ /* 0x000fc400078e00ff */
[----:B------:R-:W-:Y:S02]  /*5190*/  HFMA2 R36, -RZ, RZ, 0, 0 ;  /* 0x00000000ff247431 */ /* 0x000fe400000001ff */
[----:B------:R-:W-:Y:S01]  /*51a0*/  IMAD.SHL.U32 R6, R95, 0x2, RZ ;  /* 0x000000025f067824 */ /* 0x000fe200078e00ff */
[----:B------:R-:W-:Y:S01]  /*51b0*/  UMOV UR44, 0x400 ;  /* 0x00000400002c7882 */ /* 0x000fe20000000000 */
[----:B------:R-:W2:Y:S01]  /*51c0*/  LDC.64 R82, c[0x0][0x8b0] ;  /* 0x00022c00ff527b82 */ /* 0x000ea20000000a00 */
[----:B------:R-:W-:Y:S01]  /*51d0*/  LOP3.LUT R5, R7, 0x180, RZ, 0xc0, !PT ;  /* 0x0000018007057812 */ /* 0x000fe200078ec0ff */
[----:B------:R-:W-:Y:S01]  /*51e0*/  IMAD.U32 R37, R95, 0x10000, RZ ;  /* 0x000100005f257824 */ /* 0x000fe200078e00ff */
[----:B------:R-:W-:Y:S01]  /*51f0*/  LOP3.LUT R4, R4, 0xc00, RZ, 0xc0, !PT ;  /* 0x00000c0004047812 */ /* 0x000fe200078ec0ff */
[----:B------:R-:W-:Y:S01]  /*5200*/  IMAD.MOV.U32 R94, RZ, RZ, RZ ;  /* 0x000000ffff5e7224 */ /* 0x000fe200078e00ff */
[----:B------:R-:W-:Y:S01]  /*5210*/  LOP3.LUT R6, R5, 0x20, R6, 0xf8, !PT ;  /* 0x0000002005067812 */ /* 0x000fe200078ef806 */
[----:B------:R-:W-:Y:S01]  /*5220*/  IMAD.SHL.U32 R5, R95, 0x8, RZ ;  /* 0x000000085f057824 */ /* 0x000fe200078e00ff */
[----:B------:R-:W-:Y:S01]  /*5230*/  LOP3.LUT R4, R4, 0x40, R7, 0xf8, !PT ;  /* 0x0000004004047812 */ /* 0x000fe200078ef807 */
[----:B------:R-:W3:Y:S01]  /*5240*/  LDC.64 R80, c[0x0][0x8a8] ;  /* 0x00022a00ff507b82 */ /* 0x000ee20000000a00 */
[----:B------:R-:W-:Y:S01]  /*5250*/  LOP3.LUT R37, R37, 0x600000, RZ, 0xc0, !PT ;  /* 0x0060000025257812 */ /* 0x000fe200078ec0ff */
[----:B------:R-:W-:Y:S01]  /*5260*/  IMAD.MOV.U32 R89, RZ, RZ, RZ ;  /* 0x000000ffff597224 */ /* 0x000fe200078e00ff */
[----:B------:R-:W-:-:S02]  /*5270*/  LOP3.LUT R95, R95, 0x2, RZ, 0xc0, !PT ;  /* 0x000000025f5f7812 */ /* 0x000fc400078ec0ff */
[----:B------:R-:W-:Y:S02]  /*5280*/  CS2R R92, SRZ ;  /* 0x00000000005c7805 */ /* 0x000fe4000001ff00 */
[----:B------:R-:W-:Y:S01]  /*5290*/  LOP3.LUT R5, R6, 0x30, R5, 0x78, !PT ;  /* 0x0000003006057812 */ /* 0x000fe200078e7805 */
[----:B------:R-:W4:Y:S01]  /*52a0*/  LDCU UR57, c[0x0][0x370] ;  /* 0x00006e00ff3977ac */ /* 0x000f220008000800 */
[----:B------:R-:W-:Y:S01]  /*52b0*/  LOP3.LUT R4, R4, 0x200, R7, 0xf8, !PT ;  /* 0x0000020004047812 */ /* 0x000fe200078ef807 */
[----:B------:R-:W-:Y:S01]  /*52c0*/  IMAD.MOV R90, RZ, RZ, -R95 ;  /* 0x000000ffff5a7224 */ /* 0x000fe200078e0a5f */
[----:B------:R-:W-:Y:S01]  /*52d0*/  MOV R91, RZ ;  /* 0x000000ff005b7202 */ /* 0x000fe20000000f00 */
[----:B-1----:R-:W-:Y:S01]  /*52e0*/  ULEA UR44, UR4, UR44, 0x18 ;  /* 0x0000002c042c7291 */ /* 0x002fe2000f8ec0ff */
[----:B------:R-:W-:Y:S01]  /*52f0*/  LOP3.LUT R84, R4, R5, RZ, 0xfc, !PT ;  /* 0x0000000504547212 */ /* 0x000fe200078efcff */
[----:B------:R-:W1:Y:S02]  /*5300*/  LDCU.64 UR62, c[0x0][0x348] ;  /* 0x00006900ff3e77ac */ /* 0x000e640008000a00 */
[----:B------:R-:W-:-:S02]  /*5310*/  UIADD3 UR4, UPT, UPT, UR44, 0x4200, URZ ;  /* 0x000042002c047890 */ /* 0x000fc4000fffe0ff */
[----:B------:R-:W-:-:S03]  /*5320*/  UIADD3 UR5, UPT, UPT, UR44, 0x200, URZ ;  /* 0x000002002c057890 */ /* 0x000fc6000fffe0ff */
[----:B------:R-:W4:Y:S01]  /*5330*/  LDS R0, [UR44+0x140] ;  /* 0x0001402cff007984 */ /* 0x000f220008000800 */
[----:B------:R-:W1:Y:S01]  /*5340*/  LDCU UR43, c[0x0][0xb0c] ;  /* 0x00016180ff2b77ac */ /* 0x000e620008000800 */
[----:B------:R-:W-:Y:S02]  /*5350*/  IMAD.U32 R96, RZ, RZ, UR4 ;  /* 0x00000004ff607e24 */ /* 0x000fe4000f8e00ff */
[----:B------:R-:W-:Y:S01]  /*5360*/  IMAD.U32 R98, RZ, RZ, UR5 ;  /* 0x00000005ff627e24 */ /* 0x000fe2000f8e00ff */
[----:B------:R-:W1:Y:S01]  /*5370*/  LDCU UR39, c[0x0][0xb30] ;  /* 0x00016600ff2777ac */ /* 0x000e620008000800 */
[----:B------:R-:W1:Y:S01]  /*5380*/  LDCU.64 UR46, c[0x0][0x888] ;  /* 0x00011100ff2e77ac */ /* 0x000e620008000a00 */
[----:B------:R-:W1:Y:S01]  /*5390*/  LDCU.64 UR40, c[0x0][0xb28] ;  /* 0x00016500ff2877ac */ /* 0x000e620008000a00 */
[----:B------:R-:W1:Y:S01]  /*53a0*/  LDCU.64 UR60, c[0x0][0x890] ;  /* 0x00011200ff3c77ac */ /* 0x000e620008000a00 */
[----:B------:R-:W1:Y:S01]  /*53b0*/  LDCU.128 UR52, c[0x0][0xb10] ;  /* 0x00016200ff3477ac */ /* 0x000e620008000c00 */
[----:B------:R-:W1:Y:S02]  /*53c0*/  LDCU UR56, c[0x0][0x374] ;  /* 0x00006e80ff3877ac */ /* 0x000e640008000800 */
[----:B-1234-:R-:W-:-:S07]  /*53d0*/  IMAD.IADD R37, R0, 0x1, R37 ;  /* 0x0000000100257824 */ /* 0x01efce00078e0225 */
.L_x_131:
[C---:B------:R-:W-:Y:S02]  /*53e0*/  LEA R3, R89.reuse, UR44, 0x3 ;  /* 0x0000002c59037c11 */ /* 0x040fe4000f8e18ff */
[----:B------:R-:W-:Y:S02]  /*53f0*/  SHF.L.U32 R0, R92, 0x1f, RZ ;  /* 0x0000001f5c007819 */ /* 0x000fe400000006ff */
[----:B------:R-:W-:Y:S02]  /*5400*/  LEA R5, R89, UR44, 0x4 ;  /* 0x0000002c59057c11 */ /* 0x000fe4000f8e20ff */
[----:B-1----:R-:W1:Y:S02]  /*5410*/  SYNCS.PHASECHK.TRANS64.TRYWAIT P0, [R3+URZ+0x90], R0 ;  /* 0x00009000030075a7 */ /* 0x002e6400080011ff */
[----:B-1----:R-:W-:Y:S05]  /*5420*/  @!P0 BRA `(.L_x_90) ;  /* 0x0000004c00808947 */ /* 0x002fea0003800000 */
.L_x_175:
        /* <DEDUP_REMOVED lines=11> */
[----:B------:R-:W-:Y:S01]  /*54e0*/  PLOP3.LUT P0, PT, PT, PT, UP1, 0x80, 0x8 ;  /* 0x000000000008781c */ /* 0x000fe20003f0f018 */
[----:B------:R-:W-:Y:S11]  /*54f0*/  UP2UR UR45, UPR, URZ, 0x2 ;  /* 0x00000002ff2d7883 */ /* 0x000ff60008000000 */
[----:B------:R-:W-:Y:S01]  /*5500*/  @!UPT UIADD3 URZ, UPT, UPT, URZ, URZ, URZ ;  /* 0x000000fffffff290 */ /* 0x000fe2000fffe0ff */
[----:B-1----:R-:W-:Y:S02]  /*5510*/  @P0 SHF.R.U32.HI R0, RZ, 0x10, R5 ;  /* 0x00000010ff000819 */ /* 0x002fe40000011605 */
        /* <DEDUP_REMOVED lines=12> */
[----:B------:R-:W2:Y:S01]  /*55e0*/  LDCU UR12, c[0x0][0xb20] ;  /* 0x00016400ff0c77ac */ /* 0x000ea20008000800 */
[----:B------:R-:W-:Y:S02]  /*55f0*/  UIMAD.WIDE.U32 UR4, UR56, UR55, URZ ;  /* 0x00000037380472a5 */ /* 0x000fe4000f8e00ff */
[----:B------:R-:W-:Y:S02]  /*5600*/  UIMAD.WIDE.U32 UR6, UR57, UR52, URZ ;  /* 0x00000034390672a5 */ /* 0x000fe4000f8e00ff */
[----:B------:R-:W-:Y:S02]  /*5610*/  UISETP.NE.AND UP0, UPT, UR54, 0x1, UPT ;  /* 0x000000013600788c */ /* 0x000fe4000bf05270 */
[----:B------:R-:W-:Y:S02]  /*5620*/  UIMAD.WIDE.U32 UR8, UR37, UR55, URZ ;  /* 0x00000037250872a5 */ /* 0x000fe4000f8e00ff */
[----:B------:R-:W-:Y:S02]  /*5630*/  UIMAD.WIDE.U32 UR10, UR38, UR52, URZ ;  /* 0x00000034260a72a5 */ /* 0x000fe4000f8e00ff */
[----:B------:R-:W-:Y:S02]  /*5640*/  UISETP.NE.AND UP1, UPT, UR43, 0x1, UPT ;  /* 0x000000012b00788c */ /* 0x000fe4000bf25270 */
[----:B------:R-:W-:Y:S01]  /*5650*/  UISETP.NE.AND UP2, UPT, UR42, 0x1, UPT ;  /* 0x000000012a00788c */ /* 0x000fe2000bf45270 */
[----:B------:R-:W-:Y:S02]  /*5660*/  UMOV UR4, UR5 ;  /* 0x0000000500047c82 */ /* 0x000fe40008000000 */
[----:B--2---:R-:W-:Y:S03]  /*5670*/  USHF.R.U32.HI UR5, URZ, UR12, UR4 ;  /* 0x0000000cff057299 */ /* 0x004fe60008011604 */
[----:B------:R-:W-:Y:S02]  /*5680*/  UMOV UR4, UR7 ;  /* 0x0000000700047c82 */ /* 0x000fe40008000000 */
[----:B------:R-:W-:Y:S02]  /*5690*/  USHF.R.U32.HI UR7, URZ, UR53, UR4 ;  /* 0x00000035ff077299 */ /* 0x000fe40008011604 */
[----:B------:R-:W-:Y:S02]  /*56a0*/  USEL UR4, UR56, UR5, !UP0 ;  /* 0x0000000538047287 */ /* 0x000fe4000c000000 */
[----:B------:R-:W-:Y:S01]  /*56b0*/  USEL UR7, UR57, UR7, !UP1 ;  /* 0x0000000739077287 */ /* 0x000fe2000c800000 */
[----:B------:R-:W-:Y:S01]  /*56c0*/  UMOV UR5, UR9 ;  /* 0x0000000900057c82 */ /* 0x000fe20008000000 */
[----:B------:R-:W-:Y:S02]  /*56d0*/  UIMAD.WIDE.U32 UR8, UR4, UR40, URZ ;  /* 0x00000028040872a5 */ /* 0x000fe4000f8e00ff */
[----:B------:R-:W-:Y:S03]  /*56e0*/  USHF.R.U32.HI UR6, URZ, UR12, UR5 ;  /* 0x0000000cff067299 */ /* 0x000fe60008011605 */
[----:B------:R-:W-:Y:S01]  /*56f0*/  UMOV UR5, UR11 ;  /* 0x0000000b00057c82 */ /* 0x000fe20008000000 */
[----:B------:R-:W-:Y:S02]  /*5700*/  UIMAD.WIDE.U32 UR10, UR7, UR40, URZ ;  /* 0x00000028070a72a5 */ /* 0x000fe4000f8e00ff */
[----:B------:R-:W-:Y:S02]  /*5710*/  USHF.R.U32.HI UR12, URZ, UR53, UR5 ;  /* 0x00000035ff0c7299 */ /* 0x000fe40008011605 */
[----:B------:R-:W-:Y:S01]  /*5720*/  USEL UR6, UR37, UR6, !UP0 ;  /* 0x0000000625067287 */ /* 0x000fe2000c000000 */
[----:B------:R-:W-:Y:S02]  /*5730*/  UMOV UR5, UR9 ;  /* 0x0000000900057c82 */ /* 0x000fe40008000000 */
[----:B------:R-:W-:Y:S01]  /*5740*/  UMOV UR10, UR11 ;  /* 0x0000000b000a7c82 */ /* 0x000fe20008000000 */
[----:B------:R-:W-:Y:S02]  /*5750*/  @UP2 USHF.R.U32.HI UR4, URZ, UR41, UR5 ;  /* 0x00000029ff042299 */ /* 0x000fe40008011605 */
[----:B------:R-:W-:Y:S02]  /*5760*/  @UP2 USHF.R.U32.HI UR7, URZ, UR41, UR10 ;  /* 0x00000029ff072299 */ /* 0x000fe4000801160a */
[----:B------:R-:W-:Y:S02]  /*5770*/  UIMAD UR4, UR42, UR4, URZ ;  /* 0x000000042a0472a4 */ /* 0x000fe4000f8e02ff */
        /* <DEDUP_REMOVED lines=8> */
[----:B------:R-:W-:Y:S02]  /*5800*/  USEL UR11, UR6, UR4, !UP2 ;  /* 0x00000004060b7287 */ /* 0x000fe4000d000000 */
[----:B------:R-:W-:Y:S02]  /*5810*/  UIADD3 UR8, UPT, UPT, -UR5, URZ, URZ ;  /* 0x000000ff05087290 */ /* 0x000fe4000fffe1ff */
[----:B------:R-:W-:Y:S01]  /*5820*/  UIADD3 UR10, UPT, UPT, -UR11, URZ, URZ ;  /* 0x000000ff0b0a7290 */ /* 0x000fe2000fffe1ff */
[----:B------:R-:W-:Y:S01]  /*5830*/  @!UP0 UMOV UR4, UR9 ;  /* 0x0000000900048c82 */ /* 0x000fe20008000000 */
[----:B------:R-:W-:Y:S02]  /*5840*/  UIADD3 UR9, UPT, UPT, -UR6, URZ, URZ ;  /* 0x000000ff06097290 */ /* 0x000fe4000fffe1ff */
[----:B------:R-:W-:Y:S02]  /*5850*/  @!UP0 USHF.R.U32.HI UR4, URZ, UR41, UR4 ;  /* 0x00000029ff048299 */ /* 0x000fe40008011604 */
[----:B------:R-:W-:Y:S02]  /*5860*/  UIMAD UR10, UR42, UR10, UR6 ;  /* 0x0000000a2a0a72a4 */ /* 0x000fe4000f8e0206 */
[----:B------:R-:W-:Y:S04]  /*5870*/  @!UP0 USEL UR4, UR5, UR4, !UP2 ;  /* 0x0000000405048287 */ /* 0x000fe8000d000000 */
[----:B------:R-:W-:Y:S02]  /*5880*/  @!UP0 UIMAD UR10, UR7, UR10, UR4 ;  /* 0x0000000a070a82a4 */ /* 0x000fe4000f8e0204 */
[----:B------:R-:W-:Y:S02]  /*5890*/  @!UP0 UIADD3 UR11, UPT, UPT, UR11, -UR4, URZ ;  /* 0x800000040b0b8290 */ /* 0x000fe4000fffe0ff */
[----:B------:R-:W-:Y:S02]  /*58a0*/  UIMAD UR7, UR43, UR8, UR38 ;  /* 0x000000082b0772a4 */ /* 0x000fe4000f8e0226 */
[----:B------:R-:W-:Y:S02]  /*58b0*/  @!UP0 UIMAD UR6, UR11, UR42, UR5 ;  /* 0x0000002a0b0682a4 */ /* 0x000fe4000f8e0205 */
[----:B------:R-:W-:Y:S01]  /*58c0*/  UIMAD UR4, UR54, UR9, UR37 ;  /* 0x00000009360472a4 */ /* 0x000fe2000f8e0225 */
[----:B------:R-:W-:Y:S02]  /*58d0*/  @!UP0 UMOV UR5, UR10 ;  /* 0x0000000a00058c82 */ /* 0x000fe40008000000 */
[----:B------:R-:W-:Y:S02]  /*58e0*/  UIMAD UR38, UR5, UR43, UR7 ;  /* 0x0000002b052672a4 */ /* 0x000fe4000f8e0207 */
[----:B------:R-:W-:Y:S11]  /*58f0*/  UIMAD UR37, UR6, UR54, UR4 ;  /* 0x00000036062572a4 */ /* 0x000ff6000f8e0204 */
[----:B------:R-:W-:Y:S01]  /*5900*/  @!UPT UIADD3 URZ, UPT, UPT, URZ, URZ, URZ ;  /* 0x000000fffffff290 */ /* 0x000fe2000fffe0ff */
.L_x_91:
[----:B------:R-:W-:Y:S01]  /*5910*/  UISETP.NE.AND UP0, UPT, UR39, 0x1, UPT ;  /* 0x000000012700788c */ /* 0x000fe2000bf05270 */
[----:B------:R-:W-:Y:S01]  /*5920*/  IADD3 R89, PT, PT, R89, 0x1, RZ ;  /* 0x0000000159597810 */ /* 0x000fe20007ffe0ff */
[----:B------:R-:W-:Y:S02]  /*5930*/  UIADD3 UR11, UPT, UPT, UR44, 0x200, URZ ;  /* 0x000002002c0b7890 */ /* 0x000fe4000fffe0ff */
[----:B------:R-:W-:Y:S02]  /*5940*/  USHF.L.U32 UR50, UR16, 0x6, URZ ;  /* 0x0000000610327899 */ /* 0x000fe400080006ff */
[----:B------:R-:W-:Y:S05]  /*5950*/  USHF.L.U32 UR49, UR20, 0x8, URZ ;  /* 0x0000000814317899 */ /* 0x000fea00080006ff */
[----:B------:R-:W2:Y:S01]  /*5960*/  @!UP0 LDCU.128 UR12, c[0x0][0xb10] ;  /* 0x00016200ff0c87ac */ /* 0x000ea20008000c00 */
[----:B------:R-:W3:Y:S01]  /*5970*/  @!UP0 LDCU UR5, c[0x0][0xb0c] ;  /* 0x00016180ff0587ac */ /* 0x000ee20008000800 */
[----:B------:R-:W4:Y:S01]  /*5980*/  @!UP0 LDCU UR10, c[0x0][0xb20] ;  /* 0x00016400ff0a87ac */ /* 0x000f220008000800 */
[----:B--2---:R-:W-:Y:S02]  /*5990*/  UIMAD.WIDE.U32 UR8, UR38, UR12, URZ ;  /* 0x0000000c260872a5 */ /* 0x004fe4000f8e00ff */
[----:B------:R-:W-:Y:S02]  /*59a0*/  UIMAD.WIDE.U32 UR6, UR37, UR15, URZ ;  /* 0x0000000f250672a5 */ /* 0x000fe4000f8e00ff */
[----:B------:R-:W-:Y:S03]  /*59b0*/  @!UP0 UISETP.NE.AND UP1, UPT, UR14, 0x1, UPT ;  /* 0x000000010e00888c */ /* 0x000fe6000bf25270 */
[----:B------:R-:W-:Y:S01]  /*59c0*/  @!UP0 UMOV UR4, UR9 ;  /* 0x0000000900048c82 */ /* 0x000fe20008000000 */
[----:B---3--:R-:W-:Y:S02]  /*59d0*/  @!UP0 UISETP.NE.AND UP2, UPT, UR5, 0x1, UPT ;  /* 0x000000010500888c */ /* 0x008fe4000bf45270 */
[----:B------:R-:W-:Y:S01]  /*59e0*/  @!UP0 USHF.R.U32.HI UR4, URZ, UR13, UR4 ;  /* 0x0000000dff048299 */ /* 0x000fe20008011604 */
[----:B------:R-:W-:Y:S02]  /*59f0*/  @!UP0 UMOV UR6, UR7 ;  /* 0x0000000700068c82 */ /* 0x000fe40008000000 */
[----:B----4-:R-:W-:Y:S02]  /*5a00*/  @!UP0 USHF.R.U32.HI UR6, URZ, UR10, UR6 ;  /* 0x0000000aff068299 */ /* 0x010fe40008011606 */
[----:B------:R-:W-:Y:S02]  /*5a10*/  @!UP0 USEL UR7, UR38, UR4, !UP2 ;  /* 0x0000000426078287 */ /* 0x000fe4000d000000 */
[----:B------:R-:W-:Y:S04]  /*5a20*/  @!UP0 USEL UR6, UR37, UR6, !UP1 ;  /* 0x0000000625068287 */ /* 0x000fe8000c800000 */
[----:B------:R-:W-:Y:S02]  /*5a30*/  @!UP0 UIADD3 UR4, UPT, UPT, -UR7, UR6, URZ ;  /* 0x0000000607048290 */ /* 0x000fe4000fffe1ff */
[----:B------:R-:W-:Y:S02]  /*5a40*/  @!UP0 UIADD3 UR6, UPT, UPT, UR7, -UR6, URZ ;  /* 0x8000000607068290 */ /* 0x000fe4000fffe0ff */
[----:B------:R-:W-:Y:S02]  /*5a50*/  @!UP0 UIMAD UR38, UR4, UR5, UR38 ;  /* 0x00000005042682a4 */ /* 0x000fe4000f8e0226 */
[----:B------:R-:W-:Y:S02]  /*5a60*/  @!UP0 UIMAD UR37, UR6, UR14, UR37 ;  /* 0x0000000e062582a4 */ /* 0x000fe4000f8e0225 */
[----:B------:R-:W-:Y:S09]  /*5a70*/  ULOP3.LUT UP0, URZ, UR11, 0x1b0, URZ, 0xc0, !UPT ;  /* 0x000001b00bff7892 */ /* 0x000ff2000f80c0ff */
[----:B------:R-:W-:Y:S05]  /*5a80*/  BRA.U !UP0, `(.L_x_92) ;  /* 0x0000000108407547 */ /* 0x000fea000b800000 */
[----:B------:R-:W2:Y:S01]  /*5a90*/  LDCU.64 UR8, c[0x4][0x88] ;  /* 0x01001100ff0877ac */ /* 0x000ea20008000a00 */
[----:B------:R-:W-:Y:S01]  /*5aa0*/  MOV R3, 0x0 ;  /* 0x0000000000037802 */ /* 0x000fe20000000f00 */
[----:B------:R-:W-:Y:S02]  /*5ab0*/  HFMA2 R12, -RZ, RZ, 0, 5.9604644775390625e-08 ;  /* 0x00000001ff0c7431 */ /* 0x000fe400000001ff */
[----:B------:R-:W-:Y:S02]  /*5ac0*/  IMAD.MOV.U32 R8, RZ, RZ, 0x70 ;  /* 0x00000070ff087424 */ /* 0x000fe400078e00ff */
[----:B------:R-:W-:Y:S01]  /*5ad0*/  IMAD.MOV.U32 R13, RZ, RZ, RZ ;  /* 0x000000ffff0d7224 */ /* 0x000fe200078e00ff */
[----:B------:R-:W3:Y:S01]  /*5ae0*/  LDCU.64 UR6, c[0x4][0x90] ;  /* 0x01001200ff0677ac */ /* 0x000ee20008000a00 */
[----:B------:R-:W4:Y:S01]  /*5af0*/  LDC.64 R2, c[0x4][R3] ;  /* 0x0100000003027b82 */ /* 0x000f220000000a00 */
[----:B------:R-:W1:Y:S01]  /*5b00*/  LDCU.64 UR4, c[0x4][0x8] ;  /* 0x01000100ff0477ac */ /* 0x000e620008000a00 */
[----:B--2---:R-:W-:Y:S01]  /*5b10*/  MOV R5, UR9 ;  /* 0x0000000900057c02 */ /* 0x004fe20008000f00 */
[----:B------:R-:W-:Y:S01]  /*5b20*/  IMAD.U32 R4, RZ, RZ, UR8 ;  /* 0x00000008ff047e24 */ /* 0x000fe2000f8e00ff */
[----:B---3--:R-:W-:Y:S01]  /*5b30*/  MOV R7, UR7 ;  /* 0x0000000700077c02 */ /* 0x008fe20008000f00 */
[----:B------:R-:W-:Y:S01]  /*5b40*/  IMAD.U32 R6, RZ, RZ, UR6 ;  /* 0x00000006ff067e24 */ /* 0x000fe2000f8e00ff */
[----:B-1----:R-:W-:Y:S01]  /*5b50*/  MOV R11, UR5 ;  /* 0x00000005000b7c02 */ /* 0x002fe20008000f00 */
[----:B------:R-:W-:Y:S02]  /*5b60*/  IMAD.U32 R10, RZ, RZ, UR4 ;  /* 0x00000004ff0a7e24 */ /* 0x000fe4000f8e00ff */
[----:B------:R-:W-:Y:S07]  /*5b70*/  LEPC R20, `(.L_x_92) ;  /* 0x000000001014794e */ /* 0x000fee0000000000 */
[----:B----45:R-:W-:Y:S05]  /*5b80*/  CALL.ABS.NOINC R2 ;  /* 0x0000000002007343 */ /* 0x030fea0003c00000 */
.L_x_92:
[----:B------:R-:W-:Y:S01]  /*5b90*/  LOP3.LUT P0, RZ, R96, 0x1b0, RZ, 0xc0, !PT ;  /* 0x000001b060ff7812 */ /* 0x000fe2000780c0ff */
[----:B------:R-:W-:Y:S11]  /*5ba0*/  BSSY.RECONVERGENT B6, `(.L_x_93) ;  /* 0x0000013000067945 */ /* 0x000ff60003800200 */
[----:B------:R-:W-:Y:S01]  /*5bb0*/  @!UPT UIADD3 URZ, UPT, UPT, URZ, URZ, URZ ;  /* 0x000000fffffff290 */ /* 0x000fe2000fffe0ff */
[----:B------:R-:W-:Y:S05]  /*5bc0*/  @!P0 BRA `(.L_x_94) ;  /* 0x0000000000408947 */ /* 0x000fea0003800000 */
        /* <DEDUP_REMOVED lines=16> */
.L_x_94:
[----:B------:R-:W-:Y:S05]  /*5cd0*/  BSYNC.RECONVERGENT B6 ;  /* 0x0000000000067941 */ /* 0x000fea0003800200 */
.L_x_93:
[----:B------:R-:W-:Y:S01]  /*5ce0*/  R2UR UR4, R88 ;  /* 0x00000000580472ca */ /* 0x000fe200000e0000 */
[----:B------:R-:W-:Y:S01]  /*5cf0*/  UISETP.NE.U32.AND UP0, UPT, UR60, URZ, UPT ;  /* 0x000000ff3c00728c */ /* 0x000fe2000bf05070 */
[----:B------:R-:W-:Y:S02]  /*5d00*/  ISETP.NE.U32.AND P4, PT, R82, RZ, PT ;  /* 0x000000ff5200720c */ /* 0x000fe40003f85070 */
[----:B------:R-:W-:Y:S01]  /*5d10*/  ISETP.NE.U32.AND P2, PT, RZ, UR46, PT ;  /* 0x0000002eff007c0c */ /* 0x000fe2000bf45070 */
[----:B------:R-:W-:Y:S01]  /*5d20*/  UISETP.NE.AND.EX UP1, UPT, UR61, URZ, UPT, UP0 ;  /* 0x000000ff3d00728c */ /* 0x000fe2000bf25300 */
[----:B------:R-:W-:Y:S01]  /*5d30*/  ISETP.NE.AND.EX P4, PT, R83, RZ, PT, P4 ;  /* 0x000000ff5300720c */ /* 0x000fe20003f85340 */
[----:B------:R-:W-:Y:S01]  /*5d40*/  UPLOP3.LUT UP0, UPT, UPT, UPT, UPT, 0x40, 0x4 ;  /* 0x000000000004789c */ /* 0x000fe20003f0e870 */
[----:B------:R-:W-:Y:S05]  /*5d50*/  ISETP.NE.AND.EX P2, PT, RZ, UR47, PT, P2 ;  /* 0x0000002fff007c0c */ /* 0x000fea000bf45320 */
[----:B------:R-:W-:Y:S06]  /*5d60*/  UISETP.NE.AND UP2, UPT, UR4, URZ, UPT ;  /* 0x000000ff0400728c */ /* 0x000fec000bf45270 */
[----:B------:R-:W-:Y:S05]  /*5d70*/  PLOP3.LUT P1, PT, PT, PT, UP2, 0x80, 0x8 ;  /* 0x000000000008781c */ /* 0x000fea0003f2f028 */
[----:B------:R-:W-:Y:S06]  /*5d80*/  @UP2 UPLOP3.LUT UP0, UPT, UPT, UPT, UP1, 0x80, 0x8 ;  /* 0x000000000008289c */ /* 0x000fec0003f0f010 */
[----:B------:R-:W-:Y:S01]  /*5d90*/  PLOP3.LUT P0, PT, PT, PT, UP0, 0x80, 0x8 ;  /* 0x000000000008781c */ /* 0x000fe20003f0f008 */
[----:B------:R-:W-:Y:S01]  /*5da0*/  @!UPT UIADD3 URZ, UPT, UPT, URZ, URZ, URZ ;  /* 0x000000fffffff290 */ /* 0x000fe2000fffe0ff */
[----:B------:R-:W-:Y:S11]  /*5db0*/  BRA.U !UP1, `(.L_x_95) ;  /* 0x00000001093c7547 */ /* 0x000ff6000b800000 */
[----:B------:R-:W-:Y:S01]  /*5dc0*/  UISETP.NE.U32.AND UP0, UPT, UR46, URZ, UPT ;  /* 0x000000ff2e00728c */ /* 0x000fe2000bf05070 */
[----:B-1----:R-:W-:Y:S01]  /*5dd0*/  HFMA2 R0, -RZ, RZ, 0, 5.9604644775390625e-08 ;  /* 0x00000001ff007431 */ /* 0x002fe200000001ff */
[----:B------:R-:W1:Y:S01]  /*5de0*/  LDCU.64 UR8, c[0x0][0x358] ;  /* 0x00006b00ff0877ac */ /* 0x000e620008000a00 */
[----:B------:R-:W-:Y:S01]  /*5df0*/  IMAD.MOV.U32 R85, RZ, RZ, 0x1 ;  /* 0x00000001ff557424 */ /* 0x000fe200078e00ff */
[----:B------:R-:W-:Y:S06]  /*5e00*/  UISETP.NE.AND.EX UP0, UPT, UR47, URZ, UPT, UP0 ;  /* 0x000000ff2f00728c */ /* 0x000fec000bf05300 */
[----:B------:R-:W-:Y:S05]  /*5e10*/  PLOP3.LUT P3, PT, PT, PT, UP0, 0x80, 0x8 ;  /* 0x000000000008781c */ /* 0x000fea0003f6f008 */
[----:B------:R-:W2:Y:S01]  /*5e20*/  @UP0 LDCU.64 UR4, c[0x0][0x888] ;  /* 0x00011100ff0407ac */ /* 0x000ea20008000a00 */
[----:B------:R-:W-:Y:S07]  /*5e30*/  @UP0 UIMAD UR6, UR36, UR60, URZ ;  /* 0x0000003c240602a4 */ /* 0x000fee000f8e02ff */
[----:B------:R-:W-:Y:S01]  /*5e40*/  @!P3 PRMT R85, R0, 0x7610, R85 ;  /* 0x000076100055b816 */ /* 0x000fe20000000055 */
[----:B--2---:R-:W-:Y:S06]  /*5e50*/  @UP0 UIMAD.WIDE UR4, UR6, 0x4, UR4 ;  /* 0x00000004060408a5 */ /* 0x004fec000f8e0204 */
[----:B------:R-:W-:Y:S01]  /*5e60*/  IMAD.U32 R2, RZ, RZ, UR4 ;  /* 0x00000004ff027e24 */ /* 0x000fe2000f8e00ff */
[----:B------:R-:W-:Y:S04]  /*5e70*/  MOV R3, UR5 ;  /* 0x0000000500037c02 */ /* 0x000fe80008000f00 */
[----:B------:R-:W2:Y:S01]  /*5e80*/  @!UP0 LDCU UR4, c[0x0][0x880] ;  /* 0x00011000ff0487ac */ /* 0x000ea20008000800 */
[----:B-1---5:R3:W5:Y:S02]  /*5e90*/  @P3 LDG.E R41, desc[UR8][R2.64] ;  /* 0x0000000802293981 */ /* 0x022764000c1e1900 */
[----:B--23--:R-:W-:Y:S02]  /*5ea0*/  @!P3 IMAD.U32 R41, RZ, RZ, UR4 ;  /* 0x00000004ff29be24 */ /* 0x00cfe4000f8e00ff */
.L_x_95:
[----:B------:R-:W-:Y:S05]  /*5eb0*/  @!P4 BRA `(.L_x_96) ;  /* 0x000000000024c947 */ /* 0x000fea0003800000 */
[----:B------:R-:W-:Y:S01]  /*5ec0*/  ISETP.NE.U32.AND P3, PT, R80, RZ, PT ;  /* 0x000000ff5000720c */ /* 0x000fe20003f65070 */
[----:B------:R-:W2:Y:S03]  /*5ed0*/  LDCU.64 UR4, c[0x0][0x358] ;  /* 0x00006b00ff0477ac */ /* 0x000ea60008000a00 */
[----:B------:R-:W-:Y:S11]  /*5ee0*/  ISETP.NE.AND.EX P3, PT, R81, RZ, PT, P3 ;  /* 0x000000ff5100720c */ /* 0x000ff60003f65330 */
[----:B------:R-:W-:Y:S02]  /*5ef0*/  @!UPT UIADD3 URZ, UPT, UPT, URZ, URZ, URZ ;  /* 0x000000fffffff290 */ /* 0x000fe4000fffe0ff */
[----:B------:R-:W3:Y:S01]  /*5f00*/  @P3 LDC.64 R2, c[0x0][0x8a8] ;  /* 0x00022a00ff023b82 */ /* 0x000ee20000000a00 */
[----:B-1----:R-:W-:Y:S04]  /*5f10*/  @P3 IMAD R0, R82, UR36, RZ ;  /* 0x0000002452003c24 */ /* 0x002fe8000f8e02ff */
[----:B---3--:R-:W-:Y:S05]  /*5f20*/  @P3 IMAD.WIDE R2, R0, 0x4, R2 ;  /* 0x0000000400023825 */ /* 0x008fea00078e0202 */
[----:B--2--5:R2:W5:Y:S02]  /*5f30*/  @P3 LDG.E R38, desc[UR4][R2.64] ;  /* 0x0000000402263981 */ /* 0x024564000c1e1900 */
[----:B--2---:R-:W3:Y:S02]  /*5f40*/  @!P3 LDC R38, c[0x0][0x8a0] ;  /* 0x00022800ff26bb82 */ /* 0x004ee40000000800 */
.L_x_96:
[----:B-----5:R-:W-:Y:S01]  /*5f50*/  FSETP.NEU.AND P4, PT, R41, RZ, PT ;  /* 0x000000ff2900720b */ /* 0x020fe20003f8d000 */
[----:B------:R-:W-:Y:S01]  /*5f60*/  BSSY B1, `(.L_x_97) ;  /* 0x0000042000017945 */ /* 0x000fe20003800000 */
[----:B------:R-:W-:Y:S01]  /*5f70*/  SEL R6, RZ, 0xffffffff, P2 ;  /* 0xffffffffff067807 */ /* 0x000fe20001000000 */
[----:B------:R-:W-:Y:S01]  /*5f80*/  IMAD.MOV.U32 R100, RZ, RZ, 0x1 ;  /* 0x00000001ff647424 */ /* 0x000fe200078e00ff */
[----:B------:R-:W-:Y:S02]  /*5f90*/  LOP3.LUT P3, RZ, R85, 0xff, RZ, 0xc0, !PT ;  /* 0x000000ff55ff7812 */ /* 0x000fe4000786c0ff */
[----:B------:R-:W-:Y:S02]  /*5fa0*/  CS2R R78, SRZ ;  /* 0x00000000004e7805 */ /* 0x000fe4000001ff00 */
[----:B------:R-:W-:Y:S02]  /*5fb0*/  @P1 SEL R3, RZ, 0xffffffff, P4 ;  /* 0xffffffffff031807 */ /* 0x000fe40002000000 */
[----:B------:R-:W-:Y:S02]  /*5fc0*/  CS2R R76, SRZ ;  /* 0x00000000004c7805 */ /* 0x000fe4000001ff00 */
[----:B------:R-:W-:Y:S02]  /*5fd0*/  LEA R2, R93, UR44, 0x3 ;  /* 0x0000002c5d027c11 */ /* 0x000fe4000f8e18ff */
[----:B------:R-:W-:Y:S02]  /*5fe0*/  CS2R R74, SRZ ;  /* 0x00000000004a7805 */ /* 0x000fe4000001ff00 */
[----:B------:R-:W-:Y:S02]  /*5ff0*/  @P0 SEL R3, R6, R3, !P3 ;  /* 0x0000000306030207 */ /* 0x000fe40005800000 */
[----:B------:R-:W-:Y:S02]  /*6000*/  CS2R R72, SRZ ;  /* 0x0000000000487805 */ /* 0x000fe4000001ff00 */
[----:B------:R-:W-:Y:S02]  /*6010*/  LEA R71, R36, UR44, 0x3 ;  /* 0x0000002c24477c11 */ /* 0x000fe4000f8e18ff */
[----:B------:R-:W-:Y:S02]  /*6020*/  @P1 LOP3.LUT R3, R3, 0x1, RZ, 0xc0, !PT ;  /* 0x0000000103031812 */ /* 0x000fe400078ec0ff */
[----:B------:R-:W-:Y:S02]  /*6030*/  SHF.L.U32 R4, R94, 0x1f, RZ ;  /* 0x0000001f5e047819 */ /* 0x000fe400000006ff */
[----:B------:R-:W-:Y:S02]  /*6040*/  ISETP.NE.U32.OR P6, PT, R3, 0x1, !P1 ;  /* 0x000000010300780c */ /* 0x000fe40004fc5470 */
[----:B------:R-:W-:Y:S02]  /*6050*/  PLOP3.LUT P2, PT, PT, PT, UP1, 0x80, 0x8 ;  /* 0x000000000008781c */ /* 0x000fe40003f4f018 */
[----:B------:R-:W-:Y:S02]  /*6060*/  LEA.HI R39, R36, R36, RZ, 0x1 ;  /* 0x0000002424277211 */ /* 0x000fe400078f08ff */
[----:B------:R-:W-:Y:S02]  /*6070*/  SEL R3, RZ, 0xffffffff, P4 ;  /* 0xffffffffff037807 */ /* 0x000fe40002000000 */
[----:B------:R-:W-:Y:S01]  /*6080*/  P2R R102, PR, RZ, 0x40 ;  /* 0x00000040ff667803 */ /* 0x000fe20000000000 */
[C---:B-1----:R-:W-:Y:S01]  /*6090*/  IMAD.SHL.U32 R0, R39.reuse, 0x80, RZ ;  /* 0x0000008027007824 */ /* 0x042fe200078e00ff */
[----:B------:R-:W-:Y:S03]  /*60a0*/  LOP3.LUT R39, R39, 0xffe, RZ, 0xc0, !PT ;  /* 0x00000ffe27277812 */ /* 0x000fe600078ec0ff */
[----:B------:R-:W-:Y:S02]  /*60b0*/  @P6 SHF.L.U32 R5, R91, 0x1f, RZ ;  /* 0x0000001f5b056819 */ /* 0x000fe400000006ff */
[----:B------:R-:W-:Y:S01]  /*60c0*/  @P2 SEL R3, R6, R3, !P3 ;  /* 0x0000000306032207 */ /* 0x000fe20005800000 */
[----:B------:R-:W-:Y:S01]  /*60d0*/  IMAD.IADD R39, R36, 0x1, -R39 ;  /* 0x0000000124277824 */ /* 0x000fe200078e0a27 */
[----:B------:R-:W1:Y:S01]  /*60e0*/  @P6 SYNCS.PHASECHK.TRANS64.TRYWAIT P1, [R2+URZ+0x40], R5 ;  /* 0x00004005020065a7 */ /* 0x000e6200080211ff */
[----:B------:R-:W-:Y:S02]  /*60f0*/  LOP3.LUT R0, R0, 0xffffff00, RZ, 0xc0, !PT ;  /* 0xffffff0000007812 */ /* 0x000fe400078ec0ff */
[----:B------:R-:W-:Y:S03]  /*6100*/  LOP3.LUT R3, R3, 0x1, RZ, 0xc0, !PT ;  /* 0x0000000103037812 */ /* 0x000fe600078ec0ff */
[----:B------:R-:W-:Y:S01]  /*6110*/  IMAD.IADD R0, R37, 0x1, R0 ;  /* 0x0000000125007824 */ /* 0x000fe200078e0200 */
[----:B------:R-:W-:Y:S03]  /*6120*/  ISETP.NE.U32.AND P5, PT, R3, 0x1, PT ;  /* 0x000000010300780c */ /* 0x000fe60003fa5070 */
[----:B------:R-:W-:Y:S01]  /*6130*/  IMAD R39, R39, 0x100000, R0 ;  /* 0x0010000027277824 */ /* 0x000fe200078e0200 */
[----:B------:R-:W-:Y:S01]  /*6140*/  P2R R101, PR, RZ, 0x20 ;  /* 0x00000020ff657803 */ /* 0x000fe20000000000 */
[----:B------:R2:W4:Y:S01]  /*6150*/  SYNCS.PHASECHK.TRANS64.TRYWAIT P0, [R71+URZ+0xb0], R4 ;  /* 0x0000b004470075a7 */ /* 0x00052200080011ff */
[----:B-1----:R-:W-:Y:S01]  /*6160*/  @P6 SEL R100, RZ, 0x1, !P1 ;  /* 0x00000001ff646807 */ /* 0x002fe20004800000 */
[----:B--2---:R-:W-:Y:S06]  /*6170*/  @!P6 BRA `(.L_x_98) ;  /* 0x000000000080e947 */ /* 0x004fec0003800000 */
[----:B------:R-:W-:Y:S01]  /*6180*/  @P5 IMAD R6, R93, 0x1000, R84 ;  /* 0x000010005d065824 */ /* 0x000fe200078e0254 */
[----:B------:R-:W1:Y:S01]  /*6190*/  S2R R0, SR_CgaCtaId ;  /* 0x0000000000007919 */ /* 0x000e620000008800 */
[----:B------:R-:W-:Y:S01]  /*61a0*/  ISETP.NE.AND P1, PT, R100, RZ, PT ;  /* 0x000000ff6400720c */ /* 0x000fe20003f25270 */
[----:B------:R-:W-:Y:S01]  /*61b0*/  BSSY B0, `(.L_x_99) ;  /* 0x000000b000007945 */ /* 0x000fe20003800000 */
[----:B------:R-:W-:Y:S01]  /*61c0*/  @P5 VIADD R5, R6, UR44 ;  /* 0x0000002c06055c36 */ /* 0x000fe20008000000 */
[----:B------:R-:W-:Y:S02]  /*61d0*/  CS2R R74, SRZ ;  /* 0x00000000004a7805 */ /* 0x000fe4000001ff00 */
[----:B------:R-:W-:Y:S02]  /*61e0*/  CS2R R72, SRZ ;  /* 0x0000000000487805 */ /* 0x000fe4000001ff00 */
[----:B------:R-:W-:Y:S01]  /*61f0*/  CS2R R78, SRZ ;  /* 0x00000000004e7805 */ /* 0x000fe2000001ff00 */
[----:B------:R-:W-:Y:S01]  /*6200*/  @P5 IMAD R5, R95, -0x10, R5 ;  /* 0xfffffff05f055824 */ /* 0x000fe200078e0205 */
[----:B------:R-:W-:Y:S04]  /*6210*/  CS2R R76, SRZ ;  /* 0x00000000004c7805 */ /* 0x000fe8000001ff00 */
[----:B------:R-:W-:Y:S05]  /*6220*/  @P1 BRA `(.L_x_100) ;  /* 0x00000000000c1947 */ /* 0x000fea0003800000 */
[----:B------:R-:W-:Y:S04]  /*6230*/  SHF.L.U32 R3, R91, 0x1f, RZ ;  /* 0x0000001f5b037819 */ /* 0x000fe800000006ff */
[----:B------:R-:W2:Y:S02]  /*6240*/  SYNCS.PHASECHK.TRANS64.TRYWAIT P1, [R2+URZ+0x40], R3 ;  /* 0x00004003020075a7 */ /* 0x000ea400080211ff */
[----:B--2---:R-:W-:Y:S05]  /*6250*/  @!P1 BRA `(.L_x_101) ;  /* 0x0000004000089947 */ /* 0x004fea0003800000 */
.L_x_100:
[----:B------:R-:W-:Y:S05]  /*6260*/  BSYNC B0 ;  /* 0x0000000000007941 */ /* 0x000fea0003800000 */
.L_x_99:
[----:B------:R-:W-:Y:S01]  /*6270*/  ISETP.NE.AND P1, PT, R101, RZ, PT ;  /* 0x000000ff6500720c */ /* 0x000fe20003f25270 */
[----:B--2---:R-:W-:Y:S02]  /*6280*/  VIADD R3, R2, 0x60 ;  /* 0x0000006002037836 */ /* 0x004fe40000000000 */
[----:B------:R-:W-:Y:S03]  /*6290*/  VIADD R93, R93, 0x1 ;  /* 0x000000015d5d7836 */ /* 0x000fe60000000000 */
[----:B-1----:R-:W-:Y:S07]  /*62a0*/  PRMT R0, R0, 0x654, R3 ;  /* 0x0000065400007816 */ /* 0x002fee0000000003 */
[----:B------:R1:W2:Y:S04]  /*62b0*/  @P1 LDS.128 R72, [R6+UR44+0x200] ;  /* 0x0002002c06481984 */ /* 0x0002a80008000c00 */
[----:B------:R1:W1:Y:S01]  /*62c0*/  @P1 LDS.128 R76, [R5+0x210] ;  /* 0x00021000054c1984 */ /* 0x0002620000000c00 */
[C---:B------:R-:W-:Y:S01]  /*62d0*/  ISETP.NE.AND P1, PT, R93.reuse, 0x4, PT ;  /* 0x000000045d00780c */ /* 0x040fe20003f25270 */
[----:B------:R-:W-:Y:S01]  /*62e0*/  @!PT LDS RZ, [RZ] ;  /* 0x00000000fffff984 */ /* 0x000fe20000000800 */
[----:B------:R-:W-:Y:S01]  /*62f0*/  @!PT LDS RZ, [RZ] ;  /* 0x00000000fffff984 */ /* 0x000fe20000000800 */
[----:B------:R-:W-:Y:S01]  /*6300*/  @!PT LDS RZ, [RZ] ;  /* 0x00000000fffff984 */ /* 0x000fe20000000800 */
[----:B------:R-:W-:Y:S01]  /*6310*/  @!PT LDS RZ, [RZ] ;  /* 0x00000000fffff984 */ /* 0x000fe20000000800 */
[----:B------:R5:W-:Y:S06]  /*6320*/  MEMBAR.ALL.CTA ;  /* 0x0000000000007992 */ /* 0x000bec0000008000 */
[----:B-----5:R-:W5:Y:S01]  /*6330*/  FENCE.VIEW.ASYNC.S ;  /* 0x00000000000073c6 */ /* 0x020f620000000000 */
[----:B------:R-:W-:Y:S01]  /*6340*/  SEL R93, R93, RZ, P1 ;  /* 0x000000ff5d5d7207 */ /* 0x000fe20000800000 */
[----:B-----5:R5:W-:Y:S02]  /*6350*/  SYNCS.ARRIVE.TRANS64.RED.A1T0 RZ, [R0+URZ], RZ ;  /* 0x000000ff00ff79a7 */ /* 0x020be400081004ff */
[----:B-----5:R-:W-:Y:S04]  /*6360*/  SEL R0, RZ, 0x1, P1 ;  /* 0x00000001ff007807 */ /* 0x020fe80000800000 */
[----:B--2---:R-:W-:Y:S02]  /*6370*/  LOP3.LUT R91, R91, R0, RZ, 0x3c, !PT ;  /* 0x000000005b5b7212 */ /* 0x004fe400078e3cff */
.L_x_98:
[----:B------:R-:W-:Y:S05]  /*6380*/  BSYNC B1 ;  /* 0x0000000000017941 */ /* 0x000fea0003800000 */
.L_x_97:
[----:B------:R-:W-:Y:S04]  /*6390*/  SHF.R.U32.HI R3, RZ, 0x15, R39 ;  /* 0x00000015ff037819 */ /* 0x000fe80000011627 */
[----:B------:R-:W-:Y:S01]  /*63a0*/  LOP3.LUT P1, RZ, R3, 0x3, R86, 0x48, !PT ;  /* 0x0000000303ff7812 */ /* 0x000fe20007824856 */
[----:B------:R-:W-:Y:S01]  /*63b0*/  @!UPT UIADD3 URZ, UPT, UPT, URZ, URZ, URZ ;  /* 0x000000fffffff290 */ /* 0x000fe2000fffe0ff */
[----:B----4-:R-:W-:Y:S11]  /*63c0*/  @P0 BRA `(.L_x_102) ;  /* 0x0000000000080947 */ /* 0x010ff60003800000 */
[----:B------:R-:W2:Y:S02]  /*63d0*/  SYNCS.PHASECHK.TRANS64.TRYWAIT P0, [R71+URZ+0xb0], R4 ;  /* 0x0000b004470075a7 */ /* 0x000ea400080011ff */
[----:B--2---:R-:W-:Y:S05]  /*63e0*/  @!P0 BRA `(.L_x_103) ;  /* 0x0000003c00b88947 */ /* 0x004fea0003800000 */
.L_x_102:
[----:B------:R-:W-:Y:S05]  /*63f0*/  @!P1 BRA `(.L_x_104) ;  /* 0x0000000000409947 */ /* 0x000fea0003800000 */
[----:B------:R-:W1:Y:S01]  /*6400*/  LDCU.64 UR8, c[0x4][0x78] ;  /* 0x01000f00ff0877ac */ /* 0x000e620008000a00 */
[----:B------:R-:W-:Y:S01]  /*6410*/  MOV R3, 0x0 ;  /* 0x0000000000037802 */ /* 0x000fe20000000f00 */
[----:B------:R-:W-:Y:S02]  /*6420*/  HFMA2 R12, -RZ, RZ, 0, 5.9604644775390625e-08 ;  /* 0x00000001ff0c7431 */ /* 0x000fe400000001ff */
[----:B------:R-:W-:Y:S02]  /*6430*/  IMAD.MOV.U32 R8, RZ, RZ, 0x192 ;  /* 0x00000192ff087424 */ /* 0x000fe400078e00ff */
[----:B------:R-:W-:Y:S01]  /*6440*/  IMAD.MOV.U32 R13, RZ, RZ, RZ ;  /* 0x000000ffff0d7224 */ /* 0x000fe200078e00ff */
[----:B------:R-:W4:Y:S01]  /*6450*/  LDCU.64 UR6, c[0x4][0x80] ;  /* 0x01001000ff0677ac */ /* 0x000f220008000a00 */
[----:B------:R-:W3:Y:S01]  /*6460*/  LDC.64 R2, c[0x4][R3] ;  /* 0x0100000003027b82 */ /* 0x000ee20000000a00 */
[----:B------:R-:W5:Y:S01]  /*6470*/  LDCU.64 UR4, c[0x4][0x18] ;  /* 0x01000300ff0477ac */ /* 0x000f620008000a00 */
[----:B-1----:R-:W-:Y:S01]  /*6480*/  MOV R5, UR9 ;  /* 0x0000000900057c02 */ /* 0x002fe20008000f00 */
[----:B--2---:R-:W-:Y:S01]  /*6490*/  IMAD.U32 R4, RZ, RZ, UR8 ;  /* 0x00000008ff047e24 */ /* 0x004fe2000f8e00ff */
[----:B----4-:R-:W-:Y:S01]  /*64a0*/  MOV R7, UR7 ;  /* 0x0000000700077c02 */ /* 0x010fe20008000f00 */
[----:B------:R-:W-:Y:S01]  /*64b0*/  IMAD.U32 R6, RZ, RZ, UR6 ;  /* 0x00000006ff067e24 */ /* 0x000fe2000f8e00ff */
[----:B-----5:R-:W-:Y:S01]  /*64c0*/  MOV R11, UR5 ;  /* 0x00000005000b7c02 */ /* 0x020fe20008000f00 */
[----:B------:R-:W-:Y:S02]  /*64d0*/  IMAD.U32 R10, RZ, RZ, UR4 ;  /* 0x00000004ff0a7e24 */ /* 0x000fe4000f8e00ff */
[----:B------:R-:W-:Y:S07]  /*64e0*/  LEPC R20, `(.L_x_104) ;  /* 0x000000001014794e */ /* 0x000fee0000000000 */
[----:B---3--:R-:W-:Y:S05]  /*64f0*/  CALL.ABS.NOINC R2 ;  /* 0x0000000002007343 */ /* 0x008fea0003c00000 */
.L_x_104:
[-C--:B------:R-:W-:Y:S01]  /*6500*/  F2FP.F16.E5M2.UNPACK_B R42, R72.reuse ;  /* 0x00000048ff2a723e */ /* 0x080fe200020004ff */
[----:B------:R-:W-:Y:S05]  /*6510*/  WARPSYNC.ALL ;  /* 0x0000000000007948 */ /* 0x000fea0003800000 */
[----:B------:R-:W-:Y:S01]  /*6520*/  R2UR UR4, R39 ;  /* 0x00000000270472ca */ /* 0x000fe200000e0000 */
[--C-:B------:R-:W-:Y:S01]  /*6530*/  HADD2.F32 R40, -RZ, R42.reuse.H0_H0 ;  /* 0x2000002aff287230 */ /* 0x100fe20000004100 */
[----:B------:R-:W-:Y:S01]  /*6540*/  F2FP.F16.E5M2.UNPACK_B R43, R72.H1 ;  /* 0x00000048ff2b723e */ /* 0x000fe200030004ff */
[----:B------:R-:W-:Y:S01]  /*6550*/  HADD2.F32 R42, -RZ, R42.H1_H1 ;  /* 0x3000002aff2a7230 */ /* 0x000fe20000004100 */
[-C--:B------:R-:W-:Y:S01]  /*6560*/  F2FP.F16.E5M2.UNPACK_B R45, R73.reuse ;  /* 0x00000049ff2d723e */ /* 0x080fe200020004ff */
[----:B------:R-:W-:Y:S01]  /*6570*/  BSSY.RECONVERGENT B0, `(.L_x_105) ;  /* 0x0000099000007945 */ /* 0x000fe20003800200 */
[----:B------:R-:W-:Y:S01]  /*6580*/  F2FP.F16.E5M2.UNPACK_B R47, R73.H1 ;  /* 0x00000049ff2f723e */ /* 0x000fe200030004ff */
[--C-:B------:R-:W-:Y:S01]  /*6590*/  HADD2.F32 R44, -RZ, R43.reuse.H0_H0 ;  /* 0x2000002bff2c7230 */ /* 0x100fe20000004100 */
[-C--:B------:R-:W-:Y:S01]  /*65a0*/  F2FP.F16.E5M2.UNPACK_B R49, R74.reuse ;  /* 0x0000004aff31723e */ /* 0x080fe200020004ff */
[----:B------:R-:W-:Y:S01]  /*65b0*/  HADD2.F32 R46, -RZ, R43.H1_H1 ;  /* 0x3000002bff2e7230 */ /* 0x000fe20000004100 */
[----:B------:R-:W-:Y:S01]  /*65c0*/  F2FP.F16.E5M2.UNPACK_B R51, R74.H1 ;  /* 0x0000004aff33723e */ /* 0x000fe200030004ff */
[--C-:B------:R-:W-:Y:S01]  /*65d0*/  HADD2.F32 R43, -RZ, R45.reuse.H0_H0 ;  /* 0x2000002dff2b7230 */ /* 0x100fe20000004100 */
[-C--:B------:R-:W-:Y:S01]  /*65e0*/  F2FP.F16.E5M2.UNPACK_B R53, R75.reuse ;  /* 0x0000004bff35723e */ /* 0x080fe200020004ff */
[----:B-12---:R-:W-:Y:S01]  /*65f0*/  LDTM.16dp32bit_t0_t15.x32 R4, tmem[UR4] ;  /* 0x00000004000479ee */ /* 0x006fe20008a80000 */
[----:B------:R-:W3:Y:S01]  /*6600*/  LDTM.16dp32bit_t16_t31.x32 R4, tmem[UR4+0x20] ;  /* 0x00002004000479ee */ /* 0x000ee20008aa0000 */
[----:B------:R-:W-:Y:S01]  /*6610*/  IADD3 R112, PT, PT, R84, UR44, RZ ;  /* 0x0000002c54707c10 */ /* 0x000fe2000fffe0ff */
[----:B------:R-:W-:Y:S01]  /*6620*/  HADD2.F32 R48, -RZ, R45.H1_H1 ;  /* 0x3000002dff307230 */ /* 0x000fe20000004100 */
[----:B------:R-:W-:Y:S01]  /*6630*/  SHF.L.U32 R103, R90, 0x4, RZ ;  /* 0x000000045a677819 */ /* 0x000fe200000006ff */
[----:B------:R-:W-:Y:S01]  /*6640*/  HADD2.F32 R52, -RZ, R49.H1_H1 ;  /* 0x30000031ff347230 */ /* 0x000fe20000004100 */
[----:B------:R-:W-:Y:S01]  /*6650*/  F2FP.F16.E5M2.UNPACK_B R55, R75.H1 ;  /* 0x0000004bff37723e */ /* 0x000fe200030004ff */
[----:B------:R-:W-:Y:S01]  /*6660*/  HADD2.F32 R56, -RZ, R53.H1_H1 ;  /* 0x30000035ff387230 */ /* 0x000fe20000004100 */
[-C--:B------:R-:W-:Y:S01]  /*6670*/  F2FP.F16.E5M2.UNPACK_B R57, R76.reuse ;  /* 0x0000004cff39723e */ /* 0x080fe200020004ff */
[--C-:B------:R-:W-:Y:S01]  /*6680*/  HADD2.F32 R45, -RZ, R47.reuse.H0_H0 ;  /* 0x2000002fff2d7230 */ /* 0x100fe20000004100 */
[----:B------:R-:W-:Y:S01]  /*6690*/  F2FP.F16.E5M2.UNPACK_B R59, R76.H1 ;  /* 0x0000004cff3b723e */ /* 0x000fe200030004ff */
[----:B------:R-:W-:Y:S01]  /*66a0*/  HADD2.F32 R50, -RZ, R47.H1_H1 ;  /* 0x3000002fff327230 */ /* 0x000fe20000004100 */
[-C--:B------:R-:W-:Y:S01]  /*66b0*/  F2FP.F16.E5M2.UNPACK_B R61, R77.reuse ;  /* 0x0000004dff3d723e */ /* 0x080fe200020004ff */
[----:B------:R-:W-:Y:S01]  /*66c0*/  HADD2.F32 R47, -RZ, R49.H0_H0 ;  /* 0x20000031ff2f7230 */ /* 0x000fe20000004100 */
[----:B------:R-:W-:Y:S01]  /*66d0*/  F2FP.F16.E5M2.UNPACK_B R63, R77.H1 ;  /* 0x0000004dff3f723e */ /* 0x000fe200030004ff */
[----:B------:R-:W-:Y:S01]  /*66e0*/  HADD2.F32 R60, -RZ, R57.H1_H1 ;  /* 0x30000039ff3c7230 */ /* 0x000fe20000004100 */
[-C--:B------:R-:W-:Y:S01]  /*66f0*/  F2FP.F16.E5M2.UNPACK_B R65, R78.reuse ;  /* 0x0000004eff41723e */ /* 0x080fe200020004ff */
[----:B------:R-:W-:Y:S01]  /*6700*/  HADD2.F32 R64, -RZ, R61.H1_H1 ;  /* 0x3000003dff407230 */ /* 0x000fe20000004100 */
[----:B------:R-:W-:Y:S01]  /*6710*/  F2FP.F16.E5M2.UNPACK_B R67, R78.H1 ;  /* 0x0000004eff43723e */ /* 0x000fe200030004ff */
[----:B------:R-:W-:Y:S01]  /*6720*/  HADD2.F32 R49, -RZ, R51.H0_H0 ;  /* 0x20000033ff317230 */ /* 0x000fe20000004100 */
[----:B------:R-:W-:Y:S01]  /*6730*/  ISETP.NE.AND P0, PT, R97, RZ, PT ;  /* 0x000000ff6100720c */ /* 0x000fe20003f05270 */
[----:B------:R-:W-:Y:S01]  /*6740*/  HADD2.F32 R68, -RZ, R65.H1_H1 ;  /* 0x30000041ff447230 */ /* 0x000fe20000004100 */
[----:B------:R-:W-:Y:S01]  /*6750*/  ISETP.NE.AND P6, PT, R102, RZ, PT ;  /* 0x000000ff6600720c */ /* 0x000fe20003fc5270 */
[----:B------:R-:W-:Y:S02]  /*6760*/  HADD2.F32 R54, -RZ, R51.H1_H1 ;  /* 0x30000033ff367230 */ /* 0x000fe40000004100 */
[C---:B---3--:R-:W-:Y:S01]  /*6770*/  FMUL R0, R38.reuse, R4 ;  /* 0x0000000426007220 */ /* 0x048fe20000400000 */
[C---:B------:R-:W-:Y:S01]  /*6780*/  FMUL R2, R38.reuse, R5 ;  /* 0x0000000526027220 */ /* 0x040fe20000400000 */
[C---:B------:R-:W-:Y:S01]  /*6790*/  FMUL R4, R38.reuse, R8 ;  /* 0x0000000826047220 */ /* 0x040fe20000400000 */
[C---:B------:R-:W-:Y:S01]  /*67a0*/  FMUL R5, R38.reuse, R9 ;  /* 0x0000000926057220 */ /* 0x040fe20000400000 */
[C---:B------:R-:W-:Y:S01]  /*67b0*/  FFMA R0, R41.reuse, R40, R0 ;  /* 0x0000002829007223 */ /* 0x040fe20000000000 */
[C---:B------:R-:W-:Y:S01]  /*67c0*/  FFMA R2, R41.reuse, R42, R2 ;  /* 0x0000002a29027223 */ /* 0x040fe20000000002 */
[C---:B------:R-:W-:Y:S01]  /*67d0*/  FMUL R8, R38.reuse, R12 ;  /* 0x0000000c26087220 */ /* 0x040fe20000400000 */
[C---:B------:R-:W-:Y:S01]  /*67e0*/  FMUL R9, R38.reuse, R13 ;  /* 0x0000000d26097220 */ /* 0x040fe20000400000 */
[----:B------:R-:W-:Y:S02]  /*67f0*/  HADD2.F32 R51, -RZ, R53.H0_H0 ;  /* 0x20000035ff337230 */ /* 0x000fe40000004100 */
[C---:B------:R-:W-:Y:S01]  /*6800*/  FMUL R12, R38.reuse, R16 ;  /* 0x00000010260c7220 */ /* 0x040fe20000400000 */
        /* <DEDUP_REMOVED lines=13> */
[C---:B------:R-:W-:Y:S01]  /*68e0*/  FFMA R3, R41.reuse, R44, R3 ;  /* 0x0000002c29037223 */ /* 0x040fe20000000003 */
[----:B------:R-:W-:Y:S01]  /*68f0*/  F2FP.F16.E5M2.UNPACK_B R40, R79 ;  /* 0x0000004fff28723e */ /* 0x000fe200020004ff */
[C---:B------:R-:W-:Y:S01]  /*6900*/  FFMA R7, R41.reuse, R46, R7 ;  /* 0x0000002e29077223 */ /* 0x040fe20000000007 */
[C---:B------:R-:W-:Y:S01]  /*6910*/  FFMA R4, R41.reuse, R43, R4 ;  /* 0x0000002b29047223 */ /* 0x040fe20000000004 */
[----:B------:R-:W-:Y:S01]  /*6920*/  F2FP.F16.E5M2.UNPACK_B R42, R79.H1 ;  /* 0x0000004fff2a723e */ /* 0x000fe200030004ff */
[C---:B------:R-:W-:Y:S01]  /*6930*/  FFMA R5, R41.reuse, R48, R5 ;  /* 0x0000003029057223 */ /* 0x040fe20000000005 */
[----:B------:R-:W-:Y:S01]  /*6940*/  FFMA R6, R41, R45, R6 ;  /* 0x0000002d29067223 */ /* 0x000fe20000000006 */
[----:B------:R-:W-:Y:S01]  /*6950*/  F2FP.SATFINITE.E5M2.F32.PACK_AB_MERGE_C R99, R7, R3, RZ ;  /* 0x000000030763723e */ /* 0x000fe200048060ff */
[C---:B------:R-:W-:Y:S01]  /*6960*/  FFMA R11, R41.reuse, R50, R11 ;  /* 0x00000032290b7223 */ /* 0x040fe2000000000b */
[C---:B------:R-:W-:Y:S01]  /*6970*/  FFMA R8, R41.reuse, R47, R8 ;  /* 0x0000002f29087223 */ /* 0x040fe20000000008 */
[----:B------:R-:W-:Y:S01]  /*6980*/  FMUL R10, R38, R14 ;  /* 0x0000000e260a7220 */ /* 0x000fe20000400000 */
[----:B------:R-:W-:Y:S01]  /*6990*/  F2FP.SATFINITE.E5M2.F32.PACK_AB_MERGE_C R104, R2, R0, R99 ;  /* 0x000000000268723e */ /* 0x000fe20004806063 */
[----:B------:R-:W-:Y:S01]  /*69a0*/  FFMA R9, R41, R52, R9 ;  /* 0x0000003429097223 */ /* 0x000fe20000000009 */
[----:B------:R-:W-:Y:S01]  /*69b0*/  F2FP.SATFINITE.E5M2.F32.PACK_AB_MERGE_C R105, R11, R6, RZ ;  /* 0x000000060b69723e */ /* 0x000fe200048060ff */
[----:B------:R-:W-:Y:S01]  /*69c0*/  FFMA R10, R41, R49, R10 ;  /* 0x00000031290a7223 */ /* 0x000fe2000000000a */
[----:B------:R-:W-:Y:S01]  /*69d0*/  IADD3 R99, PT, PT, R112, R103, RZ ;  /* 0x0000006770637210 */ /* 0x000fe20007ffe0ff */
[C---:B------:R-:W-:Y:S01]  /*69e0*/  FMUL R15, R38.reuse, R15 ;  /* 0x0000000f260f7220 */ /* 0x040fe20000400000 */
[--C-:B------:R-:W-:Y:S01]  /*69f0*/  HADD2.F32 R53, -RZ, R55.reuse.H0_H0 ;  /* 0x20000037ff357230 */ /* 0x100fe20000004100 */
[----:B------:R-:W-:Y:S01]  /*6a00*/  F2FP.SATFINITE.E5M2.F32.PACK_AB_MERGE_C R105, R5, R4, R105 ;  /* 0x000000040569723e */ /* 0x000fe20004806069 */
[----:B------:R-:W-:Y:S02]  /*6a10*/  HADD2.F32 R58, -RZ, R55.H1_H1 ;  /* 0x30000037ff3a7230 */ /* 0x000fe40000004100 */
[C---:B------:R-:W-:Y:S01]  /*6a20*/  FFMA R15, R41.reuse, R54, R15 ;  /* 0x00000036290f7223 */ /* 0x040fe2000000000f */
[C---:B------:R-:W-:Y:S01]  /*6a30*/  FFMA R12, R41.reuse, R51, R12 ;  /* 0x00000033290c7223 */ /* 0x040fe2000000000c */
[C---:B------:R-:W-:Y:S01]  /*6a40*/  FFMA R13, R41.reuse, R56, R13 ;  /* 0x00000038290d7223 */ /* 0x040fe2000000000d */
[----:B------:R-:W-:Y:S02]  /*6a50*/  HADD2.F32 R55, -RZ, R57.H0_H0 ;  /* 0x20000039ff377230 */ /* 0x000fe40000004100 */
[C---:B------:R-:W-:Y:S01]  /*6a60*/  FMUL R14, R38.reuse, R18 ;  /* 0x00000012260e7220 */ /* 0x040fe20000400000 */
[C---:B------:R-:W-:Y:S01]  /*6a70*/  FMUL R19, R38.reuse, R19 ;  /* 0x0000001326137220 */ /* 0x040fe20000400000 */
[--C-:B------:R-:W-:Y:S02]  /*6a80*/  HADD2.F32 R57, -RZ, R59.reuse.H0_H0 ;  /* 0x2000003bff397230 */ /* 0x100fe40000004100 */
[C---:B------:R-:W-:Y:S01]  /*6a90*/  FMUL R18, R38.reuse, R22 ;  /* 0x0000001626127220 */ /* 0x040fe20000400000 */
[C---:B------:R-:W-:Y:S01]  /*6aa0*/  FFMA R14, R41.reuse, R53, R14 ;  /* 0x00000035290e7223 */ /* 0x040fe2000000000e */
[----:B------:R-:W-:Y:S02]  /*6ab0*/  HADD2.F32 R62, -RZ, R59.H1_H1 ;  /* 0x3000003bff3e7230 */ /* 0x000fe40000004100 */
[C---:B------:R-:W-:Y:S01]  /*6ac0*/  FFMA R19, R41.reuse, R58, R19 ;  /* 0x0000003a29137223 */ /* 0x040fe20000000013 */
[----:B------:R-:W-:Y:S02]  /*6ad0*/  HADD2.F32 R59, -RZ, R61.H0_H0 ;  /* 0x2000003dff3b7230 */ /* 0x000fe40000004100 */
[C---:B------:R-:W-:Y:S01]  /*6ae0*/  FMUL R23, R38.reuse, R23 ;  /* 0x0000001726177220 */ /* 0x040fe20000400000 */
[C---:B------:R-:W-:Y:S01]  /*6af0*/  FFMA R16, R41.reuse, R55, R16 ;  /* 0x0000003729107223 */ /* 0x040fe20000000010 */
[C---:B------:R-:W-:Y:S01]  /*6b00*/  FFMA R17, R41.reuse, R60, R17 ;  /* 0x0000003c29117223 */ /* 0x040fe20000000011 */
[--C-:B------:R-:W-:Y:S02]  /*6b10*/  HADD2.F32 R61, -RZ, R63.reuse.H0_H0 ;  /* 0x2000003fff3d7230 */ /* 0x100fe40000004100 */
[C---:B------:R-:W-:Y:S01]  /*6b20*/  FFMA R18, R41.reuse, R57, R18 ;  /* 0x0000003929127223 */ /* 0x040fe20000000012 */
[----:B------:R-:W-:Y:S02]  /*6b30*/  HADD2.F32 R66, -RZ, R63.H1_H1 ;  /* 0x3000003fff427230 */ /* 0x000fe40000004100 */
[C---:B------:R-:W-:Y:S01]  /*6b40*/  FMUL R22, R38.reuse, R26 ;  /* 0x0000001a26167220 */ /* 0x040fe20000400000 */
[----:B------:R-:W-:Y:S02]  /*6b50*/  HADD2.F32 R63, -RZ, R65.H0_H0 ;  /* 0x20000041ff3f7230 */ /* 0x000fe40000004100 */
[C---:B------:R-:W-:Y:S01]  /*6b60*/  FFMA R23, R41.reuse, R62, R23 ;  /* 0x0000003e29177223 */ /* 0x040fe20000000017 */
[C---:B------:R-:W-:Y:S01]  /*6b70*/  FMUL R27, R38.reuse, R27 ;  /* 0x0000001b261b7220 */ /* 0x040fe20000400000 */
[C---:B------:R-:W-:Y:S01]  /*6b80*/  FFMA R20, R41.reuse, R59, R20 ;  /* 0x0000003b29147223 */ /* 0x040fe20000000014 */
[C---:B------:R-:W-:Y:S01]  /*6b90*/  FFMA R21, R41.reuse, R64, R21 ;  /* 0x0000004029157223 */ /* 0x040fe20000000015 */
[--C-:B------:R-:W-:Y:S02]  /*6ba0*/  HADD2.F32 R65, -RZ, R67.reuse.H0_H0 ;  /* 0x20000043ff417230 */ /* 0x100fe40000004100 */
[C---:B------:R-:W-:Y:S01]  /*6bb0*/  FFMA R22, R41.reuse, R61, R22 ;  /* 0x0000003d29167223 */ /* 0x040fe20000000016 */
[----:B------:R-:W-:Y:S02]  /*6bc0*/  HADD2.F32 R70, -RZ, R67.H1_H1 ;  /* 0x30000043ff467230 */ /* 0x000fe40000004100 */
[C---:B------:R-:W-:Y:S01]  /*6bd0*/  FMUL R26, R38.reuse, R30 ;  /* 0x0000001e261a7220 */ /* 0x040fe20000400000 */
[--C-:B------:R-:W-:Y:S02]  /*6be0*/  HADD2.F32 R67, -RZ, R40.reuse.H0_H0 ;  /* 0x20000028ff437230 */ /* 0x100fe40000004100 */
[C---:B------:R-:W-:Y:S01]  /*6bf0*/  FFMA R27, R41.reuse, R66, R27 ;  /* 0x00000042291b7223 */ /* 0x040fe2000000001b */
[C---:B------:R-:W-:Y:S01]  /*6c00*/  FMUL R31, R38.reuse, R31 ;  /* 0x0000001f261f7220 */ /* 0x040fe20000400000 */
[C---:B------:R-:W-:Y:S01]  /*6c10*/  FFMA R24, R41.reuse, R63, R24 ;  /* 0x0000003f29187223 */ /* 0x040fe20000000018 */
[----:B------:R-:W-:Y:S02]  /*6c20*/  HADD2.F32 R40, -RZ, R40.H1_H1 ;  /* 0x30000028ff287230 */ /* 0x000fe40000004100 */
[C---:B------:R-:W-:Y:S01]  /*6c30*/  FFMA R25, R41.reuse, R68, R25 ;  /* 0x0000004429197223 */ /* 0x040fe20000000019 */
[--C-:B------:R-:W-:Y:S02]  /*6c40*/  HADD2.F32 R69, -RZ, R42.reuse.H0_H0 ;  /* 0x2000002aff457230 */ /* 0x100fe40000004100 */
[C---:B------:R-:W-:Y:S01]  /*6c50*/  FFMA R26, R41.reuse, R65, R26 ;  /* 0x00000041291a7223 */ /* 0x040fe2000000001a */
[----:B------:R-:W-:Y:S02]  /*6c60*/  HADD2.F32 R42, -RZ, R42.H1_H1 ;  /* 0x3000002aff2a7230 */ /* 0x000fe40000004100 */
[C---:B------:R-:W-:Y:S01]  /*6c70*/  FMUL R30, R38.reuse, R34 ;  /* 0x00000022261e7220 */ /* 0x040fe20000400000 */
[----:B------:R-:W-:Y:S01]  /*6c80*/  FFMA R31, R41, R70, R31 ;  /* 0x00000046291f7223 */ /* 0x000fe2000000001f */
[----:B------:R-:W-:Y:S01]  /*6c90*/  FMUL R35, R38, R35 ;  /* 0x0000002326237220 */ /* 0x000fe20000400000 */
[----:B------:R-:W-:Y:S01]  /*6ca0*/  F2FP.SATFINITE.E5M2.F32.PACK_AB_MERGE_C R106, R15, R10, RZ ;  /* 0x0000000a0f6a723e */ /* 0x000fe200048060ff */
[----:B------:R-:W-:Y:S01]  /*6cb0*/  FFMA R28, R41, R67, R28 ;  /* 0x00000043291c7223 */ /* 0x000fe2000000001c */
[----:B------:R-:W-:Y:S01]  /*6cc0*/  F2FP.SATFINITE.E5M2.F32.PACK_AB_MERGE_C R107, R19, R14, RZ ;  /* 0x0000000e136b723e */ /* 0x000fe200048060ff */
[C---:B------:R-:W-:Y:S01]  /*6cd0*/  FFMA R29, R41.reuse, R40, R29 ;  /* 0x00000028291d7223 */ /* 0x040fe2000000001d */
[C---:B------:R-:W-:Y:S01]  /*6ce0*/  FFMA R30, R41.reuse, R69, R30 ;  /* 0x00000045291e7223 */ /* 0x040fe2000000001e */
[----:B------:R-:W-:Y:S01]  /*6cf0*/  FFMA R35, R41, R42, R35 ;  /* 0x0000002a29237223 */ /* 0x000fe20000000023 */
[----:B------:R-:W-:Y:S02]  /*6d00*/  F2FP.SATFINITE.E5M2.F32.PACK_AB_MERGE_C R106, R9, R8, R106 ;  /* 0x00000008096a723e */ /* 0x000fe4000480606a */
[----:B------:R-:W-:Y:S02]  /*6d10*/  F2FP.SATFINITE.E5M2.F32.PACK_AB_MERGE_C R107, R13, R12, R107 ;  /* 0x0000000c0d6b723e */ /* 0x000fe4000480606b */
[----:B------:R-:W-:Y:S02]  /*6d20*/  F2FP.SATFINITE.E5M2.F32.PACK_AB_MERGE_C R108, R23, R18, RZ ;  /* 0x00000012176c723e */ /* 0x000fe400048060ff */
[----:B------:R-:W-:Y:S01]  /*6d30*/  F2FP.SATFINITE.E5M2.F32.PACK_AB_MERGE_C R109, R27, R22, RZ ;  /* 0x000000161b6d723e */ /* 0x000fe200048060ff */
[----:B------:R1:W-:Y:S01]  /*6d40*/  STS.128 [R84+UR44+0x4200], R104 ;  /* 0x0042006854007988 */ /* 0x0003e20008000c2c */
[----:B------:R-:W-:Y:S02]  /*6d50*/  F2FP.SATFINITE.E5M2.F32.PACK_AB_MERGE_C R113, R31, R26, RZ ;  /* 0x0000001a1f71723e */ /* 0x000fe400048060ff */
[----:B------:R-:W-:Y:S02]  /*6d60*/  F2FP.SATFINITE.E5M2.F32.PACK_AB_MERGE_C R114, R35, R30, RZ ;  /* 0x0000001e2372723e */ /* 0x000fe400048060ff */
[----:B------:R-:W-:Y:S02]  /*6d70*/  F2FP.SATFINITE.E5M2.F32.PACK_AB_MERGE_C R108, R17, R16, R108 ;  /* 0x00000010116c723e */ /* 0x000fe4000480606c */
[----:B------:R-:W-:Y:S02]  /*6d80*/  F2FP.SATFINITE.E5M2.F32.PACK_AB_MERGE_C R109, R21, R20, R109 ;  /* 0x00000014156d723e */ /* 0x000fe4000480606d */
[----:B------:R-:W-:Y:S02]  /*6d90*/  F2FP.SATFINITE.E5M2.F32.PACK_AB_MERGE_C R110, R25, R24, R113 ;  /* 0x00000018196e723e */ /* 0x000fe40004806071 */
[----:B------:R-:W-:Y:S02]  /*6da0*/  F2FP.SATFINITE.E5M2.F32.PACK_AB_MERGE_C R111, R29, R28, R114 ;  /* 0x0000001c1d6f723e */ /* 0x000fe40004806072 */
[----:B------:R-:W-:Y:S02]  /*6db0*/  LEA R112, R93, UR44, 0x3 ;  /* 0x0000002c5d707c11 */ /* 0x000fe4000f8e18ff */
[----:B------:R-:W-:Y:S01]  /*6dc0*/  @P6 SHF.L.U32 R113, R91, 0x1f, RZ ;  /* 0x0000001f5b716819 */ /* 0x000fe200000006ff */
[----:B------:R1:W-:Y:S01]  /*6dd0*/  STS.128 [R99+0x4210], R108 ;  /* 0x0042106c63007388 */ /* 0x0003e20000000c00 */
[----:B------:R-:W-:Y:S01]  /*6de0*/  @!PT LDS RZ, [RZ] ;  /* 0x00000000fffff984 */ /* 0x000fe20000000800 */
[----:B------:R-:W-:Y:S01]  /*6df0*/  @!PT LDS RZ, [RZ] ;  /* 0x00000000fffff984 */ /* 0x000fe20000000800 */
[----:B------:R-:W-:Y:S01]  /*6e00*/  @!PT LDS RZ, [RZ] ;  /* 0x00000000fffff984 */ /* 0x000fe20000000800 */
[----:B------:R-:W-:Y:S01]  /*6e10*/  @!PT LDS RZ, [RZ] ;  /* 0x00000000fffff984 */ /* 0x000fe20000000800 */
[----:B------:R2:W-:Y:S07]  /*6e20*/  MEMBAR.ALL.CTA ;  /* 0x0000000000007992 */ /* 0x0005ee0000008000 */
[----:B--2---:R-:W2:Y:S02]  /*6e30*/  FENCE.VIEW.ASYNC.S ;  /* 0x00000000000073c6 */ /* 0x004ea40000000000 */
[----:B--2---:R-:W-:Y:S06]  /*6e40*/  BAR.SYNC.DEFER_BLOCKING 0x1, 0x80 ;  /* 0x0042000000007b1d */ /* 0x004fec0000010000 */
[----:B------:R-:W-:Y:S05]  /*6e50*/  @P0 BRA `(.L_x_106) ;  /* 0x0000000000280947 */ /* 0x000fea0003800000 */
[----:B------:R-:W-:Y:S01]  /*6e60*/  UIADD3 UR4, UPT, UPT, UR44, 0x4200, URZ ;  /* 0x000042002c047890 */ /* 0x000fe2000fffe0ff */
[----:B------:R-:W-:Y:S05]  /*6e70*/  UMOV UR51, UR36 ;  /* 0x0000002400337c82 */ /* 0x000fea0008000000 */
[----:B------:R-:W-:Y:S01]  /*6e80*/  MOV R96, UR4 ;  /* 0x0000000400607c02 */ /* 0x000fe20008000f00 */
[----:B------:R-:W-:Y:S03]  /*6e90*/  UIADD3 UR4, UP0, UPT, UR62, 0x680, URZ ;  /* 0x000006803e047890 */ /* 0x000fe6000ff1e0ff */
[----:B------:R-:W-:Y:S01]  /*6ea0*/  R2UR UR48, R96 ;  /* 0x00000000603072ca */ /* 0x000fe200000e0000 */
[----:B------:R-:W-:Y:S11]  /*6eb0*/  UIADD3.X UR5, UPT, UPT, URZ, UR63, URZ, UP0, !UPT ;  /* 0x0000003fff057290 */ /* 0x000ff600087fe4ff */
[----:B------:R-:W-:Y:S01]  /*6ec0*/  @!UPT UIADD3 URZ, UPT, UPT, URZ, URZ, URZ ;  /* 0x000000fffffff290 */ /* 0x000fe2000fffe0ff */
[----:B------:R2:W-:Y:S01]  /*6ed0*/  UTMASTG.3D [UR48], [UR4] ;  /* 0x00000030040073b5 */ /* 0x0005e20008010000 */
[----:B------:R0:W-:Y:S01]  /*6ee0*/  UTMACMDFLUSH ;  /* 0x00000000000079b7 */ /* 0x0001e20000000000 */
[----:B--2---:R-:W-:Y:S04]  /*6ef0*/  DEPBAR.LE SB0, 0x1 ;  /* 0x000080400000791a */ /* 0x004fe80000000000 */
.L_x_106:
[----:B------:R-:W-:Y:S05]  /*6f00*/  BSYNC.RECONVERGENT B0 ;  /* 0x0000000000007941 */ /* 0x000fea0003800200 */
.L_x_105:
[----:B------:R-:W-:Y:S06]  /*6f10*/  BAR.SYNC.DEFER_BLOCKING 0x1, 0x80 ;  /* 0x0042000000007b1d */ /* 0x000fec0000010000 */
[----:B------:R-:W2:Y:S01]  /*6f20*/  @P6 SYNCS.PHASECHK.TRANS64.TRYWAIT P0, [R112+URZ+0x40], R113 ;  /* 0x00004071700065a7 */ /* 0x000ea200080011ff */
[----:B------:R-:W-:Y:S01]  /*6f30*/  BSSY B1, `(.L_x_107) ;  /* 0x0000020000017945 */ /* 0x000fe20003800000 */
[----:B--2---:R-:W-:Y:S03]  /*6f40*/  @P6 SEL R100, RZ, 0x1, !P0 ;  /* 0x00000001ff646807 */ /* 0x004fe60004000000 */
[----:B------:R-:W-:Y:S05]  /*6f50*/  @!P6 BRA `(.L_x_108) ;  /* 0x000000000074e947 */ /* 0x000fea0003800000 */
[----:B------:R-:W-:Y:S01]  /*6f60*/  ISETP.NE.AND P1, PT, R101, RZ, PT ;  /* 0x000000ff6500720c */ /* 0x000fe20003f25270 */
[----:B------:R-:W2:Y:S01]  /*6f70*/  S2R R0, SR_CgaCtaId ;  /* 0x0000000000007919 */ /* 0x000ea20000008800 */
[----:B------:R-:W-:Y:S01]  /*6f80*/  ISETP.NE.AND P0, PT, R100, RZ, PT ;  /* 0x000000ff6400720c */ /* 0x000fe20003f05270 */
[----:B------:R-:W-:Y:S10]  /*6f90*/  BSSY B0, `(.L_x_109) ;  /* 0x0000008000007945 */ /* 0x000ff40003800000 */
[----:B------:R-:W-:Y:S05]  /*6fa0*/  @P1 IMAD R2, R93, 0x1000, R84 ;  /* 0x000010005d021824 */ /* 0x000fea00078e0254 */
[----:B------:R-:W-:Y:S05]  /*6fb0*/  @P1 IADD3 R4, PT, PT, R2, UR44, RZ ;  /* 0x0000002c02041c10 */ /* 0x000fea000fffe0ff */
[----:B------:R-:W-:Y:S01]  /*6fc0*/  @P1 IMAD.IADD R4, R4, 0x1, R103 ;  /* 0x0000000104041824 */ /* 0x000fe200078e0267 */
[----:B------:R-:W-:Y:S06]  /*6fd0*/  @P0 BRA `(.L_x_110) ;  /* 0x00000000000c0947 */ /* 0x000fec0003800000 */
[----:B------:R-:W-:Y:S04]  /*6fe0*/  SHF.L.U32 R3, R91, 0x1f, RZ ;  /* 0x0000001f5b037819 */ /* 0x000fe800000006ff */
[----:B------:R-:W3:Y:S02]  /*6ff0*/  SYNCS.PHASECHK.TRANS64.TRYWAIT P0, [R112+URZ+0x40], R3 ;  /* 0x00004003700075a7 */ /* 0x000ee400080011ff */
[----:B---3--:R-:W-:Y:S05]  /*7000*/  @!P0 BRA `(.L_x_111) ;  /* 0x0000003000c48947 */ /* 0x008fea0003800000 */
.L_x_110:
[----:B------:R-:W-:Y:S05]  /*7010*/  BSYNC B0 ;  /* 0x0000000000007941 */ /* 0x000fea0003800000 */
.L_x_109:
[----:B------:R-:W-:Y:S01]  /*7020*/  ISETP.NE.AND P0, PT, R101, RZ, PT ;  /* 0x000000ff6500720c */ /* 0x000fe20003f05270 */
[----:B---3--:R-:W-:Y:S02]  /*7030*/  VIADD R3, R112, 0x60 ;  /* 0x0000006070037836 */ /* 0x008fe40000000000 */
[----:B------:R-:W-:Y:S03]  /*7040*/  VIADD R93, R93, 0x1 ;  /* 0x000000015d5d7836 */ /* 0x000fe60000000000 */
[----:B--2---:R-:W-:Y:S07]  /*7050*/  PRMT R0, R0, 0x654, R3 ;  /* 0x0000065400007816 */ /* 0x004fee0000000003 */
[----:B------:R2:W3:Y:S04]  /*7060*/  @P0 LDS.128 R72, [R2+UR44+0x200] ;  /* 0x0002002c02480984 */ /* 0x0004e80008000c00 */
[----:B------:R2:W4:Y:S01]  /*7070*/  @P0 LDS.128 R76, [R4+0x210] ;  /* 0x00021000044c0984 */ /* 0x0005220000000c00 */
        /* <DEDUP_REMOVED lines=10> */
[----:B--23--:R-:W-:Y:S02]  /*7120*/  LOP3.LUT R91, R91, R0, RZ, 0x3c, !PT ;  /* 0x000000005b5b7212 */ /* 0x00cfe400078e3cff */
.L_x_108:
[----:B------:R-:W-:Y:S05]  /*7130*/  BSYNC B1 ;  /* 0x0000000000017941 */ /* 0x000fea0003800000 */
.L_x_107:
[----:B------:R-:W-:Y:S05]  /*7140*/  VIADD R3, R39, 0x40 ;  /* 0x0000004027037836 */ /* 0x000fea0000000000 */
[----:B------:R-:W-:Y:S04]  /*7150*/  SHF.R.U32.HI R3, RZ, 0x15, R3 ;  /* 0x00000015ff037819 */ /* 0x000fe80000011603 */
[----:B------:R-:W-:Y:S11]  /*7160*/  LOP3.LUT P0, RZ, R3, 0x3, R86, 0x48, !PT ;  /* 0x0000000303ff7812 */ /* 0x000ff60007804856 */
[----:B------:R-:W-:Y:S02]  /*7170*/  @!UPT UIADD3 URZ, UPT, UPT, URZ, URZ, URZ ;  /* 0x000000fffffff290 */ /* 0x000fe4000fffe0ff */
[----:B------:R-:W-:Y:S05]  /*7180*/  @!P0 BRA `(.L_x_112) ;  /* 0x0000000000408947 */ /* 0x000fea0003800000 */
[----:B------:R-:W2:Y:S01]  /*7190*/  LDCU.64 UR8, c[0x4][0x78] ;  /* 0x01000f00ff0877ac */ /* 0x000ea20008000a00 */
[----:B------:R-:W-:Y:S01]  /*71a0*/  MOV R3, 0x0 ;  /* 0x0000000000037802 */ /* 0x000fe20000000f00 */
[----:B------:R-:W-:Y:S02]  /*71b0*/  HFMA2 R12, -RZ, RZ, 0, 5.9604644775390625e-08 ;  /* 0x00000001ff0c7431 */ /* 0x000fe400000001ff */
[----:B------:R-:W-:Y:S02]  /*71c0*/  IMAD.MOV.U32 R8, RZ, RZ, 0x192 ;  /* 0x00000192ff087424 */ /* 0x000fe400078e00ff */
[----:B------:R-:W-:Y:S01]  /*71d0*/  IMAD.MOV.U32 R13, RZ, RZ, RZ ;  /* 0x000000ffff0d7224 */ /* 0x000fe200078e00ff */
[----:B------:R-:W3:Y:S01]  /*71e0*/  LDCU.64 UR6, c[0x4][0x80] ;  /* 0x01001000ff0677ac */ /* 0x000ee20008000a00 */
[----:B------:R-:W1:Y:S01]  /*71f0*/  LDC.64 R2, c[0x4][R3] ;  /* 0x0100000003027b82 */ /* 0x000e620000000a00 */
[----:B------:R-:W5:Y:S01]  /*7200*/  LDCU.64 UR4, c[0x4][0x18] ;  /* 0x01000300ff0477ac */ /* 0x000f620008000a00 */
[----:B--2---:R-:W-:Y:S01]  /*7210*/  MOV R5, UR9 ;  /* 0x0000000900057c02 */ /* 0x004fe20008000f00 */
[----:B------:R-:W-:Y:S01]  /*7220*/  IMAD.U32 R4, RZ, RZ, UR8 ;  /* 0x00000008ff047e24 */ /* 0x000fe2000f8e00ff */
[----:B---3--:R-:W-:Y:S01]  /*7230*/  MOV R7, UR7 ;  /* 0x0000000700077c02 */ /* 0x008fe20008000f00 */
[----:B------:R-:W-:Y:S01]  /*7240*/  IMAD.U32 R6, RZ, RZ, UR6 ;  /* 0x00000006ff067e24 */ /* 0x000fe2000f8e00ff */
[----:B-----5:R-:W-:Y:S01]  /*7250*/  MOV R11, UR5 ;  /* 0x00000005000b7c02 */ /* 0x020fe20008000f00 */
[----:B------:R-:W-:Y:S02]  /*7260*/  IMAD.U32 R10, RZ, RZ, UR4 ;  /* 0x00000004ff0a7e24 */ /* 0x000fe4000f8e00ff */
[----:B------:R-:W-:Y:S07]  /*7270*/  LEPC R20, `(.L_x_112) ;  /* 0x000000001014794e */ /* 0x000fee0000000000 */
[----:B-1--4-:R-:W-:Y:S05]  /*7280*/  CALL.ABS.NOINC R2 ;  /* 0x0000000002007343 */ /* 0x012fea0003c00000 */
.L_x_112:
        /* <DEDUP_REMOVED lines=14> */
[----:B------:R-:W-:Y:S01]  /*7370*/  F2FP.F16.E5M2.UNPACK_B R54, R75 ;  /* 0x0000004bff36723e */ /* 0x000fe200020004ff */
[----:B------:R-:W-:Y:S01]  /*7380*/  LDTM.16dp32bit_t0_t15.x32 R4, tmem[UR4+0x40] ;  /* 0x00004004000479ee */ /* 0x000fe20008a80000 */
[----:B------:R-:W2:Y:S01]  /*7390*/  LDTM.16dp32bit_t16_t31.x32 R4, tmem[UR4+0x60] ;  /* 0x00006004000479ee */ /* 0x000ea20008aa0000 */
[----:B------:R-:W-:Y:S01]  /*73a0*/  HADD2.F32 R46, -RZ, R46.H1_H1 ;  /* 0x3000002eff2e7230 */ /* 0x000fe20000004100 */
[----:B----4-:R-:W-:Y:S01]  /*73b0*/  F2FP.F16.E5M2.UNPACK_B R58, R76 ;  /* 0x0000004cff3a723e */ /* 0x010fe200020004ff */
[--C-:B------:R-:W-:Y:S01]  /*73c0*/  HADD2.F32 R49, -RZ, R50.reuse.H0_H0 ;  /* 0x20000032ff317230 */ /* 0x100fe20000004100 */
[----:B------:R-:W-:Y:S01]  /*73d0*/  F2FP.F16.E5M2.UNPACK_B R62, R77 ;  /* 0x0000004dff3e723e */ /* 0x000fe200020004ff */
[----:B------:R-:W-:Y:S01]  /*73e0*/  HADD2.F32 R50, -RZ, R50.H1_H1 ;  /* 0x30000032ff327230 */ /* 0x000fe20000004100 */
[----:B------:R-:W-:Y:S01]  /*73f0*/  F2FP.F16.E5M2.UNPACK_B R66, R78 ;  /* 0x0000004eff42723e */ /* 0x000fe200020004ff */
[--C-:B------:R-:W-:Y:S01]  /*7400*/  HADD2.F32 R53, -RZ, R54.reuse.H0_H0 ;  /* 0x20000036ff357230 */ /* 0x100fe20000004100 */
[----:B------:R-:W-:Y:S01]  /*7410*/  F2FP.F16.E5M2.UNPACK_B R70, R79 ;  /* 0x0000004fff46723e */ /* 0x000fe200020004ff */
[----:B------:R-:W-:Y:S01]  /*7420*/  HADD2.F32 R54, -RZ, R54.H1_H1 ;  /* 0x30000036ff367230 */ /* 0x000fe20000004100 */
[----:B------:R-:W-:Y:S01]  /*7430*/  F2FP.F16.E5M2.UNPACK_B R56, R75.H1 ;  /* 0x0000004bff38723e */ /* 0x000fe200030004ff */
[--C-:B------:R-:W-:Y:S01]  /*7440*/  HADD2.F32 R57, -RZ, R58.reuse.H0_H0 ;  /* 0x2000003aff397230 */ /* 0x100fe20000004100 */
[----:B------:R-:W-:Y:S01]  /*7450*/  F2FP.F16.E5M2.UNPACK_B R60, R76.H1 ;  /* 0x0000004cff3c723e */ /* 0x000fe200030004ff */
[----:B------:R-:W-:Y:S01]  /*7460*/  HADD2.F32 R58, -RZ, R58.H1_H1 ;  /* 0x3000003aff3a7230 */ /* 0x000fe20000004100 */
[----:B------:R-:W-:Y:S01]  /*7470*/  F2FP.F16.E5M2.UNPACK_B R64, R77.H1 ;  /* 0x0000004dff40723e */ /* 0x000fe200030004ff */
[--C-:B------:R-:W-:Y:S01]  /*7480*/  HADD2.F32 R61, -RZ, R62.reuse.H0_H0 ;  /* 0x2000003eff3d7230 */ /* 0x100fe20000004100 */
[----:B------:R-:W-:Y:S01]  /*7490*/  F2FP.F16.E5M2.UNPACK_B R68, R78.H1 ;  /* 0x0000004eff44723e */ /* 0x000fe200030004ff */
[----:B------:R-:W-:Y:S01]  /*74a0*/  HADD2.F32 R62, -RZ, R62.H1_H1 ;  /* 0x3000003eff3e7230 */ /* 0x000fe20000004100 */
[----:B------:R-:W-:Y:S01]  /*74b0*/  ISETP.NE.AND P0, PT, R97, RZ, PT ;  /* 0x000000ff6100720c */ /* 0x000fe20003f05270 */
[--C-:B------:R-:W-:Y:S01]  /*74c0*/  HADD2.F32 R65, -RZ, R66.reuse.H0_H0 ;  /* 0x20000042ff417230 */ /* 0x100fe20000004100 */
[----:B------:R-:W-:Y:S01]  /*74d0*/  ISETP.NE.AND P6, PT, R102, RZ, PT ;  /* 0x000000ff6600720c */ /* 0x000fe20003fc5270 */
[----:B------:R-:W-:Y:S02]  /*74e0*/  HADD2.F32 R66, -RZ, R66.H1_H1 ;  /* 0x30000042ff427230 */ /* 0x000fe40000004100 */
[--C-:B------:R-:W-:Y:S02]  /*74f0*/  HADD2.F32 R69, -RZ, R70.reuse.H0_H0 ;  /* 0x20000046ff457230 */ /* 0x100fe40000004100 */
[C---:B--2---:R-:W-:Y:S01]  /*7500*/  FMUL R0, R38.reuse, R4 ;  /* 0x0000000426007220 */ /* 0x044fe20000400000 */
[C---:B------:R-:W-:Y:S01]  /*7510*/  FMUL R2, R38.reuse, R5 ;  /* 0x0000000526027220 */ /* 0x040fe20000400000 */
[C---:B------:R-:W-:Y:S01]  /*7520*/  FMUL R4, R38.reuse, R8 ;  /* 0x0000000826047220 */ /* 0x040fe20000400000 */
[C---:B------:R-:W-:Y:S01]  /*7530*/  FMUL R5, R38.reuse, R9 ;  /* 0x0000000926057220 */ /* 0x040fe20000400000 */
[C---:B------:R-:W-:Y:S01]  /*7540*/  FFMA R0, R41.reuse, R40, R0 ;  /* 0x0000002829007223 */ /* 0x040fe20000000000 */
[C---:B------:R-:W-:Y:S01]  /*7550*/  FFMA R2, R41.reuse, R43, R2 ;  /* 0x0000002b29027223 */ /* 0x040fe20000000002 */
        /* <DEDUP_REMOVED lines=10> */
[----:B------:R-:W-:Y:S02]  /*7600*/  HADD2.F32 R70, -RZ, R70.H1_H1 ;  /* 0x30000046ff467230 */ /* 0x000fe40000004100 */
[C---:B------:R-:W-:Y:S01]  /*7610*/  FMUL R28, R38.reuse, R32 ;  /* 0x00000020261c7220 */ /* 0x040fe20000400000 */
[C---:B------:R-:W-:Y:S01]  /*7620*/  FMUL R29, R38.reuse, R33 ;  /* 0x00000021261d7220 */ /* 0x040fe20000400000 */
[C---:B------:R-:W-:Y:S01]  /*7630*/  FMUL R3, R38.reuse, R6 ;  /* 0x0000000626037220 */ /* 0x040fe20000400000 */
[C---:B------:R-:W-:Y:S01]  /*7640*/  FMUL R7, R38.reuse, R7 ;  /* 0x0000000726077220 */ /* 0x040fe20000400000 */
[--C-:B------:R-:W-:Y:S02]  /*7650*/  HADD2.F32 R47, -RZ, R48.reuse.H0_H0 ;  /* 0x20000030ff2f7230 */ /* 0x100fe40000004100 */
[C---:B------:R-:W-:Y:S01]  /*7660*/  FMUL R6, R38.reuse, R10 ;  /* 0x0000000a26067220 */ /* 0x040fe20000400000 */
[C---:B------:R-:W-:Y:S01]  /*7670*/  FFMA R3, R41.reuse, R42, R3 ;  /* 0x0000002a29037223 */ /* 0x040fe20000000003 */
[----:B------:R-:W-:Y:S02]  /*7680*/  HADD2.F32 R48, -RZ, R48.H1_H1 ;  /* 0x30000030ff307230 */ /* 0x000fe40000004100 */
[C---:B------:R-:W-:Y:S01]  /*7690*/  FFMA R7, R41.reuse, R44, R7 ;  /* 0x0000002c29077223 */ /* 0x040fe20000000007 */
[C---:B------:R-:W-:Y:S01]  /*76a0*/  FFMA R4, R41.reuse, R45, R4 ;  /* 0x0000002d29047223 */ /* 0x040fe20000000004 */
[C---:B------:R-:W-:Y:S01]  /*76b0*/  FFMA R5, R41.reuse, R46, R5 ;  /* 0x0000002e29057223 */ /* 0x040fe20000000005 */
[----:B------:R-:W-:Y:S01]  /*76c0*/  FFMA R6, R41, R47, R6 ;  /* 0x0000002f29067223 */ /* 0x000fe20000000006 */
[----:B------:R-:W-:Y:S01]  /*76d0*/  FMUL R11, R38, R11 ;  /* 0x0000000b260b7220 */ /* 0x000fe20000400000 */
[----:B------:R-:W-:Y:S01]  /*76e0*/  F2FP.F16.E5M2.UNPACK_B R40, R79.H1 ;  /* 0x0000004fff28723e */ /* 0x000fe200030004ff */
[--C-:B------:R-:W-:Y:S01]  /*76f0*/  HADD2.F32 R51, -RZ, R52.reuse.H0_H0 ;  /* 0x20000034ff337230 */ /* 0x100fe20000004100 */
[----:B-1----:R-:W-:Y:S01]  /*7700*/  F2FP.SATFINITE.E5M2.F32.PACK_AB_MERGE_C R105, R7, R3, RZ ;  /* 0x000000030769723e */ /* 0x002fe200048060ff */
[C---:B------:R-:W-:Y:S01]  /*7710*/  FFMA R11, R41.reuse, R48, R11 ;  /* 0x00000030290b7223 */ /* 0x040fe2000000000b */
[C---:B------:R-:W-:Y:S01]  /*7720*/  FFMA R8, R41.reuse, R49, R8 ;  /* 0x0000003129087223 */ /* 0x040fe20000000008 */
[----:B------:R-:W-:Y:S01]  /*7730*/  FFMA R9, R41, R50, R9 ;  /* 0x0000003229097223 */ /* 0x000fe20000000009 */
[----:B------:R-:W-:Y:S01]  /*7740*/  F2FP.SATFINITE.E5M2.F32.PACK_AB_MERGE_C R104, R2, R0, R105 ;  /* 0x000000000268723e */ /* 0x000fe20004806069 */
[----:B------:R-:W-:Y:S01]  /*7750*/  HADD2.F32 R52, -RZ, R52.H1_H1 ;  /* 0x30000034ff347230 */ /* 0x000fe20000004100 */
[----:B------:R-:W-:Y:S01]  /*7760*/  F2FP.SATFINITE.E5M2.F32.PACK_AB_MERGE_C R106, R11, R6, RZ ;  /* 0x000000060b6a723e */ /* 0x000fe200048060ff */
[C---:B------:R-:W-:Y:S01]  /*7770*/  FMUL R10, R38.reuse, R14 ;  /* 0x0000000e260a7220 */ /* 0x040fe20000400000 */
[C---:B------:R-:W-:Y:S01]  /*7780*/  FMUL R15, R38.reuse, R15 ;  /* 0x0000000f260f7220 */ /* 0x040fe20000400000 */
[--C-:B------:R-:W-:Y:S01]  /*7790*/  HADD2.F32 R55, -RZ, R56.reuse.H0_H0 ;  /* 0x20000038ff377230 */ /* 0x100fe20000004100 */
[----:B------:R-:W-:Y:S01]  /*77a0*/  F2FP.SATFINITE.E5M2.F32.PACK_AB_MERGE_C R105, R5, R4, R106 ;  /* 0x000000040569723e */ /* 0x000fe2000480606a */
[C---:B------:R-:W-:Y:S01]  /*77b0*/  FFMA R10, R41.reuse, R51, R10 ;  /* 0x00000033290a7223 */ /* 0x040fe2000000000a */
[C---:B------:R-:W-:Y:S01]  /*77c0*/  FFMA R15, R41.reuse, R52, R15 ;  /* 0x00000034290f7223 */ /* 0x040fe2000000000f */
[C---:B------:R-:W-:Y:S01]  /*77d0*/  FFMA R12, R41.reuse, R53, R12 ;  /* 0x00000035290c7223 */ /* 0x040fe2000000000c */
[C---:B------:R-:W-:Y:S01]  /*77e0*/  FFMA R13, R41.reuse, R54, R13 ;  /* 0x00000036290d7223 */ /* 0x040fe2000000000d */
[----:B------:R-:W-:Y:S02]  /*77f0*/  HADD2.F32 R56, -RZ, R56.H1_H1 ;  /* 0x30000038ff387230 */ /* 0x000fe40000004100 */
[C---:B------:R-:W-:Y:S01]  /*7800*/  FMUL R14, R38.reuse, R18 ;  /* 0x00000012260e7220 */ /* 0x040fe20000400000 */
[C---:B------:R-:W-:Y:S01]  /*7810*/  FMUL R19, R38.reuse, R19 ;  /* 0x0000001326137220 */ /* 0x040fe20000400000 */
[--C-:B------:R-:W-:Y:S02]  /*7820*/  HADD2.F32 R59, -RZ, R60.reuse.H0_H0 ;  /* 0x2000003cff3b7230 */ /* 0x100fe40000004100 */
[C---:B------:R-:W-:Y:S01]  /*7830*/  FMUL R18, R38.reuse, R22 ;  /* 0x0000001626127220 */ /* 0x040fe20000400000 */
[C---:B------:R-:W-:Y:S01]  /*7840*/  FFMA R14, R41.reuse, R55, R14 ;  /* 0x00000037290e7223 */ /* 0x040fe2000000000e */
[----:B------:R-:W-:Y:S02]  /*7850*/  HADD2.F32 R60, -RZ, R60.H1_H1 ;  /* 0x3000003cff3c7230 */ /* 0x000fe40000004100 */
        /* <DEDUP_REMOVED lines=8> */
[C---:B------:R-:W-:Y:S01]  /*78e0*/  FFMA R23, R41.reuse, R60, R23 ;  /* 0x0000003c29177223 */ /* 0x040fe20000000017 */
[C---:B------:R-:W-:Y:S01]  /*78f0*/  FMUL R27, R38.reuse, R27 ;  /* 0x0000001b261b7220 */ /* 0x040fe20000400000 */
[C---:B------:R-:W-:Y:S01]  /*7900*/  FFMA R20, R41.reuse, R61, R20 ;  /* 0x0000003d29147223 */ /* 0x040fe20000000014 */
[C---:B------:R-:W-:Y:S01]  /*7910*/  FFMA R21, R41.reuse, R62, R21 ;  /* 0x0000003e29157223 */ /* 0x040fe20000000015 */
[--C-:B------:R-:W-:Y:S02]  /*7920*/  HADD2.F32 R67, -RZ, R68.reuse.H0_H0 ;  /* 0x20000044ff437230 */ /* 0x100fe40000004100 */
[----:B------:R-:W-:Y:S01]  /*7930*/  FFMA R22, R41, R63, R22 ;  /* 0x0000003f29167223 */ /* 0x000fe20000000016 */
[----:B------:R-:W-:Y:S02]  /*7940*/  HADD2.F32 R68, -RZ, R68.H1_H1 ;  /* 0x30000044ff447230 */ /* 0x000fe40000004100 */
[C---:B------:R-:W-:Y:S01]  /*7950*/  FMUL R26, R38.reuse, R30 ;  /* 0x0000001e261a7220 */ /* 0x040fe20000400000 */
[----:B------:R-:W-:Y:S01]  /*7960*/  F2FP.SATFINITE.E5M2.F32.PACK_AB_MERGE_C R107, R15, R10, RZ ;  /* 0x0000000a0f6b723e */ /* 0x000fe200048060ff */
        /* <DEDUP_REMOVED lines=8> */
[----:B------:R-:W-:Y:S01]  /*79f0*/  F2FP.SATFINITE.E5M2.F32.PACK_AB_MERGE_C R106, R9, R8, R107 ;  /* 0x00000008096a723e */ /* 0x000fe2000480606b */
[----:B------:R-:W-:Y:S01]  /*7a00*/  FFMA R31, R41, R68, R31 ;  /* 0x00000044291f7223 */ /* 0x000fe2000000001f */
[----:B------:R-:W-:Y:S01]  /*7a10*/  FMUL R35, R38, R35 ;  /* 0x0000002326237220 */ /* 0x000fe20000400000 */
[----:B------:R-:W-:Y:S01]  /*7a20*/  F2FP.SATFINITE.E5M2.F32.PACK_AB_MERGE_C R107, R19, R14, RZ ;  /* 0x0000000e136b723e */ /* 0x000fe200048060ff */
[C---:B------:R-:W-:Y:S01]  /*7a30*/  FFMA R28, R41.reuse, R69, R28 ;  /* 0x00000045291c7223 */ /* 0x040fe2000000001c */
[C---:B------:R-:W-:Y:S01]  /*7a40*/  FFMA R29, R41.reuse, R70, R29 ;  /* 0x00000046291d7223 */ /* 0x040fe2000000001d */
[C---:B------:R-:W-:Y:S01]  /*7a50*/  FFMA R30, R41.reuse, R43, R30 ;  /* 0x0000002b291e7223 */ /* 0x040fe2000000001e */
[----:B------:R-:W-:Y:S01]  /*7a60*/  FFMA R35, R41, R40, R35 ;  /* 0x0000002829237223 */ /* 0x000fe20000000023 */
        /* <DEDUP_REMOVED lines=21> */
[----:B------:R-:W-:Y:S02]  /*7bc0*/  UIADD3 UR4, UP0, UPT, UR62, 0x680, URZ ;  /* 0x000006803e047890 */ /* 0x000fe4000ff1e0ff */
[----:B------:R-:W-:Y:S02]  /*7bd0*/  UIADD3 UR9, UPT, UPT, UR49, 0x40, URZ ;  /* 0x0000004031097890 */ /* 0x000fe4000fffe0ff */
[----:B------:R-:W-:Y:S02]  /*7be0*/  UIADD3 UR8, UPT, UPT, UR44, 0x5200, URZ ;  /* 0x000052002c087890 */ /* 0x000fe4000fffe0ff */
[----:B------:R-:W-:Y:S01]  /*7bf0*/  UIADD3.X UR5, UPT, UPT, URZ, UR63, URZ, UP0, !UPT ;  /* 0x0000003fff057290 */ /* 0x000fe200087fe4ff */
[----:B------:R-:W-:Y:S01]  /*7c00*/  UMOV UR10, UR50 ;  /* 0x00000032000a7c82 */ /* 0x000fe20008000000 */
[----:B------:R-:W-:Y:S07]  /*7c10*/  UMOV UR11, UR36 ;  /* 0x00000024000b7c82 */ /* 0x000fee0008000000 */
[----:B------:R2:W-:Y:S01]  /*7c20*/  UTMASTG.3D [UR8], [UR4] ;  /* 0x00000008040073b5 */ /* 0x0005e20008010000 */
[----:B------:R0:W-:Y:S01]  /*7c30*/  UTMACMDFLUSH ;  /* 0x00000000000079b7 */ /* 0x0001e20000000000 */
[----:B--2---:R-:W-:Y:S04]  /*7c40*/  DEPBAR.LE SB0, 0x1 ;  /* 0x000080400000791a */ /* 0x004fe80000000000 */
.L_x_114:
[----:B------:R-:W-:Y:S05]  /*7c50*/  BSYNC.RECONVERGENT B0 ;  /* 0x0000000000007941 */ /* 0x000fea0003800200 */
.L_x_113:
        /* <DEDUP_REMOVED lines=16> */
.L_x_118:
[----:B------:R-:W-:Y:S05]  /*7d60*/  BSYNC B0 ;  /* 0x0000000000007941 */ /* 0x000fea0003800000 */
.L_x_117:
        /* <DEDUP_REMOVED lines=17> */
.L_x_116:
[----:B------:R-:W-:Y:S05]  /*7e80*/  BSYNC B1 ;  /* 0x0000000000017941 */ /* 0x000fea0003800000 */
.L_x_115:
        /* <DEDUP_REMOVED lines=21> */
.L_x_120:
        /* <DEDUP_REMOVED lines=18> */
[----:B------:R-:W-:Y:S01]  /*8100*/  ISETP.NE.AND P6, PT, R102, RZ, PT ;  /* 0x000000ff6600720c */ /* 0x000fe20003fc5270 */
[--C-:B------:R-:W-:Y:S01]  /*8110*/  HADD2.F32 R49, -RZ, R50.reuse.H0_H0 ;  /* 0x20000032ff317230 */ /* 0x100fe20000004100 */
[----:B----4-:R-:W-:Y:S01]  /*8120*/  F2FP.F16.E5M2.UNPACK_B R58, R76 ;  /* 0x0000004cff3a723e */ /* 0x010fe200020004ff */
[----:B------:R-:W-:Y:S01]  /*8130*/  HADD2.F32 R50, -RZ, R50.H1_H1 ;  /* 0x30000032ff327230 */ /* 0x000fe20000004100 */
[----:B------:R-:W-:Y:S01]  /*8140*/  F2FP.F16.E5M2.UNPACK_B R62, R77 ;  /* 0x0000004dff3e723e */ /* 0x000fe200020004ff */
[--C-:B------:R-:W-:Y:S01]  /*8150*/  HADD2.F32 R53, -RZ, R54.reuse.H0_H0 ;  /* 0x20000036ff357230 */ /* 0x100fe20000004100 */
[----:B------:R-:W-:Y:S01]  /*8160*/  F2FP.F16.E5M2.UNPACK_B R66, R78 ;  /* 0x0000004eff42723e */ /* 0x000fe200020004ff */
[----:B------:R-:W-:Y:S01]  /*8170*/  HADD2.F32 R54, -RZ, R54.H1_H1 ;  /* 0x30000036ff367230 */ /* 0x000fe20000004100 */
[----:B------:R-:W-:Y:S01]  /*8180*/  F2FP.F16.E5M2.UNPACK_B R70, R79 ;  /* 0x0000004fff46723e */ /* 0x000fe200020004ff */
[--C-:B------:R-:W-:Y:S01]  /*8190*/  HADD2.F32 R57, -RZ, R58.reuse.H0_H0 ;  /* 0x2000003aff397230 */ /* 0x100fe20000004100 */
[----:B------:R-:W-:Y:S01]  /*81a0*/  F2FP.F16.E5M2.UNPACK_B R56, R75.H1 ;  /* 0x0000004bff38723e */ /* 0x000fe200030004ff */
[----:B------:R-:W-:Y:S01]  /*81b0*/  HADD2.F32 R58, -RZ, R58.H1_H1 ;  /* 0x3000003aff3a7230 */ /* 0x000fe20000004100 */
[----:B------:R-:W-:Y:S01]  /*81c0*/  F2FP.F16.E5M2.UNPACK_B R60, R76.H1 ;  /* 0x0000004cff3c723e */ /* 0x000fe200030004ff */
[--C-:B------:R-:W-:Y:S01]  /*81d0*/  HADD2.F32 R61, -RZ, R62.reuse.H0_H0 ;  /* 0x2000003eff3d7230 */ /* 0x100fe20000004100 */
[----:B------:R-:W-:Y:S01]  /*81e0*/  F2FP.F16.E5M2.UNPACK_B R64, R77.H1 ;  /* 0x0000004dff40723e */ /* 0x000fe200030004ff */
[----:B------:R-:W-:Y:S01]  /*81f0*/  HADD2.F32 R62, -RZ, R62.H1_H1 ;  /* 0x3000003eff3e7230 */ /* 0x000fe20000004100 */
[----:B------:R-:W-:Y:S01]  /*8200*/  F2FP.F16.E5M2.UNPACK_B R68, R78.H1 ;  /* 0x0000004eff44723e */ /* 0x000fe200030004ff */
        /* <DEDUP_REMOVED lines=112> */
[----:B------:R-:W-:Y:S02]  /*8910*/  UIADD3 UR4, UPT, UPT, UR44, 0x4200, URZ ;  /* 0x000042002c047890 */ /* 0x000fe4000fffe0ff */
[----:B------:R-:W-:Y:S01]  /*8920*/  UIADD3 UR9, UPT, UPT, UR49, 0x80, URZ ;  /* 0x0000008031097890 */ /* 0x000fe2000fffe0ff */
[----:B------:R-:W-:Y:S01]  /*8930*/  UMOV UR10, UR50 ;  /* 0x00000032000a7c82 */ /* 0x000fe20008000000 */
[----:B------:R-:W-:Y:S02]  /*8940*/  UMOV UR11, UR36 ;  /* 0x00000024000b7c82 */ /* 0x000fe40008000000 */
        /* <DEDUP_REMOVED lines=8> */
.L_x_122:
[----:B------:R-:W-:Y:S05]  /*89d0*/  BSYNC.RECONVERGENT B0 ;  /* 0x0000000000007941 */ /* 0x000fea0003800200 */
.L_x_121:
        /* <DEDUP_REMOVED lines=16> */
.L_x_126:
[----:B------:R-:W-:Y:S05]  /*8ae0*/  BSYNC B0 ;  /* 0x0000000000007941 */ /* 0x000fea0003800000 */
.L_x_125:
        /* <DEDUP_REMOVED lines=17> */
.L_x_124:
[----:B------:R-:W-:Y:S05]  /*8c00*/  BSYNC B1 ;  /* 0x0000000000017941 */ /* 0x000fea0003800000 */
.L_x_123:
        /* <DEDUP_REMOVED lines=21> */
.L_x_128:
[----:B------:R-:W-:Y:S01]  /*8d60*/  ISETP.NE.AND P0, PT, R97, RZ, PT ;  /* 0x000000ff6100720c */ /* 0x000fe20003f05270 */
[----:B------:R-:W-:Y:S05]  /*8d70*/  WARPSYNC.ALL ;  /* 0x0000000000007948 */ /* 0x000fea0003800000 */
[----:B------:R-:W-:Y:S01]  /*8d80*/  R2UR UR4, R39 ;  /* 0x00000000270472ca */ /* 0x000fe200000e0000 */
[----:B------:R-:W2:Y:S01]  /*8d90*/  S2UR UR6, SR_CgaCtaId ;  /* 0x00000000000679c3 */ /* 0x000ea20000008800 */
[-C--:B------:R-:W-:Y:S01]  /*8da0*/  F2FP.F16.E5M2.UNPACK_B R42, R72.reuse ;  /* 0x00000048ff2a723e */ /* 0x080fe200020004ff */
[----:B------:R-:W-:Y:S01]  /*8db0*/  BSSY.RECONVERGENT B0, `(.L_x_129) ;  /* 0x000009b000007945 */ /* 0x000fe20003800200 */
[----:B------:R-:W-:Y:S02]  /*8dc0*/  F2FP.F16.E5M2.UNPACK_B R72, R72.H1 ;  /* 0x00000048ff48723e */ /* 0x000fe400030004ff */
[-C--:B------:R-:W-:Y:S01]  /*8dd0*/  F2FP.F16.E5M2.UNPACK_B R46, R73.reuse ;  /* 0x00000049ff2e723e */ /* 0x080fe200020004ff */
[--C-:B------:R-:W-:Y:S01]  /*8de0*/  HADD2.F32 R40, -RZ, R42.reuse.H0_H0 ;  /* 0x2000002aff287230 */ /* 0x100fe20000004100 */
[----:B------:R-:W-:Y:S01]  /*8df0*/  F2FP.F16.E5M2.UNPACK_B R73, R73.H1 ;  /* 0x00000049ff49723e */ /* 0x000fe200030004ff */
[----:B------:R-:W-:Y:S01]  /*8e00*/  HADD2.F32 R42, -RZ, R42.H1_H1 ;  /* 0x3000002aff2a7230 */ /* 0x000fe20000004100 */
[-C--:B------:R-:W-:Y:S01]  /*8e10*/  F2FP.F16.E5M2.UNPACK_B R50, R74.reuse ;  /* 0x0000004aff32723e */ /* 0x080fe200020004ff */
[----:B------:R-:W-:Y:S01]  /*8e20*/  HADD2.F32 R43, -RZ, R72.H0_H0 ;  /* 0x20000048ff2b7230 */ /* 0x000fe20000004100 */
[----:B------:R-:W-:Y:S01]  /*8e30*/  F2FP.F16.E5M2.UNPACK_B R74, R74.H1 ;  /* 0x0000004aff4a723e */ /* 0x000fe200030004ff */
[----:B------:R-:W-:Y:S01]  /*8e40*/  LDTM.16dp32bit_t0_t15.x32 R4, tmem[UR4+0xc0] ;  /* 0x0000c004000479ee */ /* 0x000fe20008a80000 */
[----:B------:R-:W3:Y:S01]  /*8e50*/  LDTM.16dp32bit_t16_t31.x32 R4, tmem[UR4+0xe0] ;  /* 0x0000e004000479ee */ /* 0x000ee20008aa0000 */
[----:B------:R-:W-:Y:S01]  /*8e60*/  NOP ;  /* 0x0000000000007918 */ /* 0x000fe20000000000 */
[--C-:B------:R-:W-:Y:S01]  /*8e70*/  HADD2.F32 R45, -RZ, R46.reuse.H0_H0 ;  /* 0x2000002eff2d7230 */ /* 0x100fe20000004100 */
[----:B------:R-:W-:Y:S01]  /*8e80*/  R2UR UR5, R71 ;  /* 0x00000000470572ca */ /* 0x000fe200000e0000 */
[----:B------:R-:W-:Y:S01]  /*8e90*/  HADD2.F32 R46, -RZ, R46.H1_H1 ;  /* 0x3000002eff2e7230 */ /* 0x000fe20000004100 */
[----:B------:R-:W-:Y:S01]  /*8ea0*/  F2FP.F16.E5M2.UNPACK_B R54, R75 ;  /* 0x0000004bff36723e */ /* 0x000fe200020004ff */
        /* <DEDUP_REMOVED lines=10> */
[----:B------:R-:W-:Y:S01]  /*8f50*/  UIADD3 UR4, UPT, UPT, UR5, 0xd0, URZ ;  /* 0x000000d005047890 */ /* 0x000fe2000fffe0ff */
[----:B------:R-:W-:Y:S01]  /*8f60*/  HADD2.F32 R59, -RZ, R58.H1_H1 ;  /* 0x3000003aff3b7230 */ /* 0x000fe20000004100 */
[----:B------:R-:W-:Y:S01]  /*8f70*/  F2FP.F16.E5M2.UNPACK_B R76, R76.H1 ;  /* 0x0000004cff4c723e */ /* 0x000fe200030004ff */
[--C-:B------:R-:W-:Y:S01]  /*8f80*/  HADD2.F32 R60, -RZ, R62.reuse.H0_H0 ;  /* 0x2000003eff3c7230 */ /* 0x100fe20000004100 */
[----:B------:R-:W-:Y:S01]  /*8f90*/  F2FP.F16.E5M2.UNPACK_B R77, R77.H1 ;  /* 0x0000004dff4d723e */ /* 0x000fe200030004ff */
[----:B------:R-:W-:Y:S01]  /*8fa0*/  HADD2.F32 R63, -RZ, R62.H1_H1 ;  /* 0x3000003eff3f7230 */ /* 0x000fe20000004100 */
[----:B------:R-:W-:Y:S01]  /*8fb0*/  F2FP.F16.E5M2.UNPACK_B R78, R78.H1 ;  /* 0x0000004eff4e723e */ /* 0x000fe200030004ff */
[--C-:B------:R-:W-:Y:S01]  /*8fc0*/  HADD2.F32 R64, -RZ, R66.reuse.H0_H0 ;  /* 0x20000042ff407230 */ /* 0x100fe20000004100 */
[----:B--2---:R-:W-:Y:S01]  /*8fd0*/  UPRMT UR4, UR6, 0x654, UR4 ;  /* 0x0000065406047896 */ /* 0x004fe20008000004 */
        /* <DEDUP_REMOVED lines=8> */
[----:B------:R-:W-:Y:S01]  /*9060*/  SYNCS.ARRIVE.TRANS64.RED.A1T0 RZ, [UR4], RZ ;  /* 0x000000ffffff79a7 */ /* 0x000fe20008100404 */
[C---:B------:R-:W-:Y:S01]  /*9070*/  FMUL R16, R38.reuse, R16 ;  /* 0x0000001026107220 */ /* 0x040fe20000400000 */
[C---:B------:R-:W-:Y:S01]  /*9080*/  FMUL R17, R38.reuse, R17 ;  /* 0x0000001126117220 */ /* 0x040fe20000400000 */
[C---:B------:R-:W-:Y:S01]  /*9090*/  FMUL R0, R38.reuse, R20 ;  /* 0x0000001426007220 */ /* 0x040fe20000400000 */
[C---:B------:R-:W-:Y:S01]  /*90a0*/  FMUL R2, R38.reuse, R21 ;  /* 0x0000001526027220 */ /* 0x040fe20000400000 */
[C---:B------:R-:W-:Y:S01]  /*90b0*/  FMUL R20, R38.reuse, R25 ;  /* 0x0000001926147220 */ /* 0x040fe20000400000 */
[----:B------:R-:W-:Y:S02]  /*90c0*/  HADD2.F32 R67, -RZ, R66.H1_H1 ;  /* 0x30000042ff437230 */ /* 0x000fe40000004100 */
[C---:B------:R-:W-:Y:S01]  /*90d0*/  FMUL R6, R38.reuse, R6 ;  /* 0x0000000626067220 */ /* 0x040fe20000400000 */
[----:B------:R-:W-:Y:S02]  /*90e0*/  HADD2.F32 R44, -RZ, R72.H1_H1 ;  /* 0x30000048ff2c7230 */ /* 0x000fe40000004100 */
[C---:B------:R-:W-:Y:S01]  /*90f0*/  FMUL R7, R38.reuse, R7 ;  /* 0x0000000726077220 */ /* 0x040fe20000400000 */
[--C-:B------:R-:W-:Y:S02]  /*9100*/  HADD2.F32 R47, -RZ, R73.reuse.H0_H0 ;  /* 0x20000049ff2f7230 */ /* 0x100fe40000004100 */
[C---:B------:R-:W-:Y:S01]  /*9110*/  FFMA R6, R41.reuse, R43, R6 ;  /* 0x0000002b29067223 */ /* 0x040fe20000000006 */
[--C-:B------:R-:W-:Y:S02]  /*9120*/  HADD2.F32 R40, -RZ, R68.reuse.H0_H0 ;  /* 0x20000044ff287230 */ /* 0x100fe40000004100 */
[C---:B------:R-:W-:Y:S01]  /*9130*/  FFMA R7, R41.reuse, R44, R7 ;  /* 0x0000002c29077223 */ /* 0x040fe20000000007 */
[C---:B------:R-:W-:Y:S01]  /*9140*/  FFMA R8, R41.reuse, R45, R8 ;  /* 0x0000002d29087223 */ /* 0x040fe20000000008 */
[----:B------:R-:W-:Y:S01]  /*9150*/  FFMA R9, R41, R46, R9 ;  /* 0x0000002e29097223 */ /* 0x000fe20000000009 */
[----:B------:R-:W-:Y:S02]  /*9160*/  HADD2.F32 R43, -RZ, R68.H1_H1 ;  /* 0x30000044ff2b7230 */ /* 0x000fe40000004100 */
[C---:B------:R-:W-:Y:S01]  /*9170*/  FMUL R10, R38.reuse, R10 ;  /* 0x0000000a260a7220 */ /* 0x040fe20000400000 */
[----:B------:R-:W-:Y:S01]  /*9180*/  HADD2.F32 R48, -RZ, R73.H1_H1 ;  /* 0x30000049ff307230 */ /* 0x000fe20000004100 */
[----:B------:R-:W-:Y:S01]  /*9190*/  F2FP.SATFINITE.E5M2.F32.PACK_AB_MERGE_C R100, R7, R6, RZ ;  /* 0x000000060764723e */ /* 0x000fe200048060ff */
[C---:B------:R-:W-:Y:S01]  /*91a0*/  FMUL R7, R38.reuse, R24 ;  /* 0x0000001826077220 */ /* 0x040fe20000400000 */
[----:B------:R-:W-:Y:S01]  /*91b0*/  FFMA R10, R41, R47, R10 ;  /* 0x0000002f290a7223 */ /* 0x000fe2000000000a */
[C---:B------:R-:W-:Y:S01]  /*91c0*/  FMUL R24, R38.reuse, R29 ;  /* 0x0000001d26187220 */ /* 0x040fe20000400000 */
[----:B------:R-:W-:Y:S01]  /*91d0*/  F2FP.SATFINITE.E5M2.F32.PACK_AB_MERGE_C R100, R5, R4, R100 ;  /* 0x000000040564723e */ /* 0x000fe20004806064 */
[C---:B------:R-:W-:Y:S01]  /*91e0*/  FMUL R11, R38.reuse, R11 ;  /* 0x0000000b260b7220 */ /* 0x040fe20000400000 */
[--C-:B------:R-:W-:Y:S02]  /*91f0*/  HADD2.F32 R51, -RZ, R74.reuse.H0_H0 ;  /* 0x2000004aff337230 */ /* 0x100fe40000004100 */
[C---:B------:R-:W-:Y:S01]  /*9200*/  FMUL R14, R38.reuse, R14 ;  /* 0x0000000e260e7220 */ /* 0x040fe20000400000 */
[----:B------:R-:W-:Y:S02]  /*9210*/  HADD2.F32 R52, -RZ, R74.H1_H1 ;  /* 0x3000004aff347230 */ /* 0x000fe40000004100 */
[C---:B------:R-:W-:Y:S01]  /*9220*/  FFMA R11, R41.reuse, R48, R11 ;  /* 0x00000030290b7223 */ /* 0x040fe2000000000b */
[C---:B------:R-:W-:Y:S01]  /*9230*/  FFMA R12, R41.reuse, R49, R12 ;  /* 0x00000031290c7223 */ /* 0x040fe2000000000c */
[C---:B------:R-:W-:Y:S01]  /*9240*/  FFMA R13, R41.reuse, R50, R13 ;  /* 0x00000032290d7223 */ /* 0x040fe2000000000d */
[----:B------:R-:W-:Y:S01]  /*9250*/  FFMA R14, R41, R51, R14 ;  /* 0x00000033290e7223 */ /* 0x000fe2000000000e */
[C---:B------:R-:W-:Y:S01]  /*9260*/  FMUL R15, R38.reuse, R15 ;  /* 0x0000000f260f7220 */ /* 0x040fe20000400000 */
[--C-:B------:R-:W-:Y:S01]  /*9270*/  HADD2.F32 R55, -RZ, R75.reuse.H0_H0 ;  /* 0x2000004bff377230 */ /* 0x100fe20000004100 */
[----:B------:R-:W-:Y:S01]  /*9280*/  F2FP.SATFINITE.E5M2.F32.PACK_AB_MERGE_C R101, R11, R10, RZ ;  /* 0x0000000a0b65723e */ /* 0x000fe200048060ff */
[----:B------:R-:W-:Y:S02]  /*9290*/  HADD2.F32 R56, -RZ, R75.H1_H1 ;  /* 0x3000004bff387230 */ /* 0x000fe40000004100 */
[C---:B------:R-:W-:Y:S01]  /*92a0*/  FFMA R15, R41.reuse, R52, R15 ;  /* 0x00000034290f7223 */ /* 0x040fe2000000000f */
[----:B------:R-:W-:Y:S01]  /*92b0*/  FFMA R16, R41, R53, R16 ;  /* 0x0000003529107223 */ /* 0x000fe20000000010 */
[----:B------:R-:W-:Y:S01]  /*92c0*/  F2FP.SATFINITE.E5M2.F32.PACK_AB_MERGE_C R101, R9, R8, R101 ;  /* 0x000000080965723e */ /* 0x000fe20004806065 */
[----:B------:R-:W-:Y:S01]  /*92d0*/  FFMA R17, R41, R54, R17 ;  /* 0x0000003629117223 */ /* 0x000fe20000000011 */
[C---:B------:R-:W-:Y:S01]  /*92e0*/  FMUL R18, R38.reuse, R18 ;  /* 0x0000001226127220 */ /* 0x040fe20000400000 */
[----:B------:R-:W-:Y:S01]  /*92f0*/  F2FP.SATFINITE.E5M2.F32.PACK_AB_MERGE_C R102, R15, R14, RZ ;  /* 0x0000000e0f66723e */ /* 0x000fe200048060ff */
[C---:B------:R-:W-:Y:S01]  /*9300*/  FMUL R19, R38.reuse, R19 ;  /* 0x0000001326137220 */ /* 0x040fe20000400000 */
[--C-:B------:R-:W-:Y:S02]  /*9310*/  HADD2.F32 R58, -RZ, R76.reuse.H0_H0 ;  /* 0x2000004cff3a7230 */ /* 0x100fe40000004100 */
[----:B------:R-:W-:Y:S01]  /*9320*/  FFMA R18, R41, R55, R18 ;  /* 0x0000003729127223 */ /* 0x000fe20000000012 */
[----:B------:R-:W-:Y:S01]  /*9330*/  F2FP.SATFINITE.E5M2.F32.PACK_AB_MERGE_C R102, R13, R12, R102 ;  /* 0x0000000c0d66723e */ /* 0x000fe20004806066 */
[C---:B------:R-:W-:Y:S01]  /*9340*/  FFMA R19, R41.reuse, R56, R19 ;  /* 0x0000003829137223 */ /* 0x040fe20000000013 */
[----:B------:R-:W-:Y:S02]  /*9350*/  HADD2.F32 R61, -RZ, R76.H1_H1 ;  /* 0x3000004cff3d7230 */ /* 0x000fe40000004100 */
[C---:B------:R-:W-:Y:S01]  /*9360*/  FMUL R3, R38.reuse, R22 ;  /* 0x0000001626037220 */ /* 0x040fe20000400000 */
        /* <DEDUP_REMOVED lines=10> */
[C---:B------:R-:W-:Y:S01]  /*9410*/  FMUL R23, R38.reuse, R28 ;  /* 0x0000001c26177220 */ /* 0x040fe20000400000 */
[----:B------:R-:W-:Y:S01]  /*9420*/  F2FP.F16.E5M2.UNPACK_B R79, R79.H1 ;  /* 0x0000004fff4f723e */ /* 0x000fe200030004ff */
        /* <DEDUP_REMOVED lines=9> */
[C---:B------:R-:W-:Y:S01]  /*94c0*/  FFMA R24, R41.reuse, R67, R24 ;  /* 0x0000004329187223 */ /* 0x040fe20000000018 */
[C---:B------:R-:W-:Y:S01]  /*94d0*/  FMUL R28, R38.reuse, R33 ;  /* 0x00000021261c7220 */ /* 0x040fe20000400000 */
[--C-:B------:R-:W-:Y:S02]  /*94e0*/  HADD2.F32 R42, -RZ, R79.reuse.H0_H0 ;  /* 0x2000004fff2a7230 */ /* 0x100fe40000004100 */
[C---:B------:R-:W-:Y:S01]  /*94f0*/  FFMA R25, R41.reuse, R66, R25 ;  /* 0x0000004229197223 */ /* 0x040fe20000000019 */
[----:B------:R-:W-:Y:S02]  /*9500*/  HADD2.F32 R71, -RZ, R79.H1_H1 ;  /* 0x3000004fff477230 */ /* 0x000fe40000004100 */
[C---:B------:R-:W-:Y:S01]  /*9510*/  FMUL R29, R38.reuse, R34 ;  /* 0x00000022261d7220 */ /* 0x040fe20000400000 */
        /* <DEDUP_REMOVED lines=9> */
[----:B-1----:R-:W-:Y:S01]  /*95b0*/  F2FP.SATFINITE.E5M2.F32.PACK_AB_MERGE_C R105, R22, R21, RZ ;  /* 0x000000151669723e */ /* 0x002fe200048060ff */
[----:B------:R1:W-:Y:S01]  /*95c0*/  STS.128 [R84+UR44+0x5200], R100 ;  /* 0x0052006454007988 */ /* 0x0003e20008000c2c */
[----:B------:R-:W-:Y:S02]  /*95d0*/  F2FP.SATFINITE.E5M2.F32.PACK_AB_MERGE_C R64, R26, R25, RZ ;  /* 0x000000191a40723e */ /* 0x000fe400048060ff */
[----:B------:R-:W-:Y:S02]  /*95e0*/  F2FP.SATFINITE.E5M2.F32.PACK_AB_MERGE_C R67, R30, R29, RZ ;  /* 0x0000001d1e43723e */ /* 0x000fe400048060ff */
[----:B------:R-:W-:Y:S02]  /*95f0*/  F2FP.SATFINITE.E5M2.F32.PACK_AB_MERGE_C R104, R2, R0, R3 ;  /* 0x000000000268723e */ /* 0x000fe40004806003 */
[----:B------:R-:W-:Y:S02]  /*9600*/  F2FP.SATFINITE.E5M2.F32.PACK_AB_MERGE_C R105, R20, R7, R105 ;  /* 0x000000071469723e */ /* 0x000fe40004806069 */
[----:B------:R-:W-:Y:S02]  /*9610*/  F2FP.SATFINITE.E5M2.F32.PACK_AB_MERGE_C R106, R24, R23, R64 ;  /* 0x00000017186a723e */ /* 0x000fe40004806040 */
[----:B------:R-:W-:Y:S02]  /*9620*/  F2FP.SATFINITE.E5M2.F32.PACK_AB_MERGE_C R107, R28, R27, R67 ;  /* 0x0000001b1c6b723e */ /* 0x000fe40004806043 */
[----:B------:R-:W-:Y:S03]  /*9630*/  IADD3 R36, PT, PT, R36, 0x1, RZ ;  /* 0x0000000124247810 */ /* 0x000fe60007ffe0ff */
        /* <DEDUP_REMOVED lines=18> */
.L_x_130:
[----:B------:R-:W-:Y:S05]  /*9760*/  BSYNC.RECONVERGENT B0 ;  /* 0x0000000000007941 */ /* 0x000fea0003800200 */
.L_x_129:
[----:B------:R-:W-:Y:S01]  /*9770*/  R2UR UR4, R87 ;  /* 0x00000000570472ca */ /* 0x000fe200000e0000 */
[----:B------:R-:W-:Y:S01]  /*9780*/  BAR.SYNC.DEFER_BLOCKING 0x1, 0x80 ;  /* 0x0042000000007b1d */ /* 0x000fe20000010000 */
[C---:B------:R-:W-:Y:S01]  /*9790*/  ISETP.NE.AND P0, PT, R89.reuse, 0x2, PT ;  /* 0x000000025900780c */ /* 0x040fe20003f05270 */
[----:B------:R-:W-:Y:S01]  /*97a0*/  UISETP.NE.AND UP0, UPT, UR45, URZ, UPT ;  /* 0x000000ff2d00728c */ /* 0x000fe2000bf05270 */
[----:B------:R-:W-:Y:S01]  /*97b0*/  ISETP.NE.AND P1, PT, R36, 0x4, PT ;  /* 0x000000042400780c */ /* 0x000fe20003f25270 */
[----:B------:R-:W-:Y:S01]  /*97c0*/  UIADD3 UR16, UPT, UPT, UR38, UR59, URZ ;  /* 0x0000003b26107290 */ /* 0x000fe2000fffe0ff */
[----:B------:R-:W-:Y:S02]  /*97d0*/  SEL R5, RZ, 0x1, P0 ;  /* 0x00000001ff057807 */ /* 0x000fe40000000000 */
[----:B------:R-:W-:Y:S02]  /*97e0*/  SEL R3, RZ, 0x1, P1 ;  /* 0x00000001ff037807 */ /* 0x000fe40000800000 */
[----:B------:R-:W-:Y:S02]  /*97f0*/  LOP3.LUT R92, R92, R5, RZ, 0x3c, !PT ;  /* 0x000000055c5c7212 */ /* 0x000fe400078e3cff */
[----:B------:R-:W-:Y:S01]  /*9800*/  LOP3.LUT R94, R94, R3, RZ, 0x3c, !PT ;  /* 0x000000035e5e7212 */ /* 0x000fe200078e3cff */
[----:B------:R-:W-:Y:S01]  /*9810*/  UIADD3 UR20, UPT, UPT, UR37, UR4, URZ ;  /* 0x0000000425147290 */ /* 0x000fe2000fffe0ff */
[----:B------:R-:W-:Y:S02]  /*9820*/  SEL R89, R89, RZ, P0 ;  /* 0x000000ff59597207 */ /* 0x000fe40000000000 */
[----:B------:R-:W-:Y:S01]  /*9830*/  SEL R36, R36, RZ, P1 ;  /* 0x000000ff24247207 */ /* 0x000fe20000800000 */
[----:B------:R-:W-:Y:S01]  /*9840*/  UMOV UR36, UR58 ;  /* 0x0000003a00247c82 */ /* 0x000fe20008000000 */
[----:B------:R-:W-:Y:S07]  /*9850*/  BRA.U UP0, `(.L_x_131) ;  /* 0xffffffb900e07547 */ /* 0x000fee000b83ffff */
[----:B------:R-:W-:Y:S05]  /*9860*/  EXIT ;  /* 0x000000000000794d */ /* 0x000fea0003800000 */
.L_x_24:
[----:B-1----:R1:W2:Y:S02]  /*9870*/  SYNCS.PHASECHK.TRANS64.TRYWAIT P0, [R0+URZ+0x100], R3 ;  /* 0x00010003000075a7 */ /* 0x0022a400080011ff */
[----:B--2---:R-:W-:Y:S05]  /*9880*/  @!P0 NANOSLEEP.SYNCS 0x989680 ;  /* 0x009896800000895d */ /* 0x004fea0003900000 */
[----:B------:R-:W2:Y:S02]  /*9890*/  @!P0 SYNCS.PHASECHK.TRANS64 P0, [R0+URZ+0x100], R3 ;  /* 0x00010003000085a7 */ /* 0x000ea400080010ff */
[----:B--2---:R-:W-:Y:S05]  /*98a0*/  @!P0 BRA `(.L_x_24) ;  /* 0xfffffffc00f08947 */ /* 0x004fea000383ffff */
[----:B------:R-:W-:Y:S05]  /*98b0*/  BRA `(.L_x_132) ;  /* 0xffffff8000587947 */ /* 0x000fea000383ffff */
.L_x_27:
[----:B-1----:R-:W-:-:S07]  /*98c0*/  MOV R0, UR33 ;  /* 0x0000002100007c02 */ /* 0x002fce0008000f00 */
.L_x_133:
[----:B-1----:R1:W2:Y:S02]  /*98d0*/  SYNCS.PHASECHK.TRANS64.TRYWAIT P0, [R0+URZ+0x20], R3 ;  /* 0x00002003000075a7 */ /* 0x0022a400080011ff */
[----:B--2---:R-:W-:Y:S05]  /*98e0*/  @!P0 NANOSLEEP.SYNCS 0x989680 ;  /* 0x009896800000895d */ /* 0x004fea0003900000 */
[----:B------:R-:W2:Y:S02]  /*98f0*/  @!P0 SYNCS.PHASECHK.TRANS64 P0, [R0+URZ+0x20], R3 ;  /* 0x00002003000085a7 */ /* 0x000ea400080010ff */
[----:B--2---:R-:W-:Y:S05]  /*9900*/  @!P0 BRA `(.L_x_133) ;  /* 0xfffffffc00f08947 */ /* 0x004fea000383ffff */
[----:B------:R-:W-:Y:S05]  /*9910*/  BRA `(.L_x_26) ;  /* 0xffffff80009c7947 */ /* 0x000fea000383ffff */
.L_x_34:
[----:B-1----:R-:W-:-:S07]  /*9920*/  MOV R0, UR17 ;  /* 0x0000001100007c02 */ /* 0x002fce0008000f00 */
.L_x_134:
[----:B-1----:R1:W2:Y:S02]  /*9930*/  SYNCS.PHASECHK.TRANS64.TRYWAIT P0, [R0+URZ+0x20], R3 ;  /* 0x00002003000075a7 */ /* 0x0022a400080011ff */
[----:B--2---:R-:W-:Y:S05]  /*9940*/  @!P0 NANOSLEEP.SYNCS 0x989680 ;  /* 0x009896800000895d */ /* 0x004fea0003900000 */
[----:B------:R-:W2:Y:S02]  /*9950*/  @!P0 SYNCS.PHASECHK.TRANS64 P0, [R0+URZ+0x20], R3 ;  /* 0x00002003000085a7 */ /* 0x000ea400080010ff */
[----:B--2---:R-:W-:Y:S05]  /*9960*/  @!P0 BRA `(.L_x_134) ;  /* 0xfffffffc00f08947 */ /* 0x004fea000383ffff */
[----:B------:R-:W-:Y:S05]  /*9970*/  BRA `(.L_x_33) ;  /* 0xffffff84005c7947 */ /* 0x000fea000383ffff */
.L_x_39:
[----:B-1----:R1:W2:Y:S02]  /*9980*/  SYNCS.PHASECHK.TRANS64.TRYWAIT P0, [R3+URZ+0x90], R0 ;  /* 0x00009000030075a7 */ /* 0x0022a400080011ff */
[----:B--2---:R-:W-:Y:S05]  /*9990*/  @!P0 NANOSLEEP.SYNCS 0x989680 ;  /* 0x009896800000895d */ /* 0x004fea0003900000 */
[----:B------:R-:W2:Y:S02]  /*99a0*/  @!P0 SYNCS.PHASECHK.TRANS64 P0, [R3+URZ+0x90], R0 ;  /* 0x00009000030085a7 */ /* 0x000ea400080010ff */
[----:B--2---:R-:W-:Y:S05]  /*99b0*/  @!P0 BRA `(.L_x_39) ;  /* 0xfffffffc00f08947 */ /* 0x004fea000383ffff */
[----:B------:R-:W-:Y:S05]  /*99c0*/  BRA `(.L_x_135) ;  /* 0xffffff8400fc7947 */ /* 0x000fea000383ffff */
.L_x_43:
[----:B-1----:R-:W-:-:S07]  /*99d0*/  MOV R0, UR4 ;  /* 0x0000000400007c02 */ /* 0x002fce0008000f00 */
.L_x_136:
[----:B-1----:R1:W2:Y:S02]  /*99e0*/  SYNCS.PHASECHK.TRANS64.TRYWAIT P0, [R0+URZ], R3 ;  /* 0x00000003000075a7 */ /* 0x0022a400080011ff */
[----:B--2---:R-:W-:Y:S05]  /*99f0*/  @!P0 NANOSLEEP.SYNCS 0x989680 ;  /* 0x009896800000895d */ /* 0x004fea0003900000 */
[----:B------:R-:W2:Y:S02]  /*9a00*/  @!P0 SYNCS.PHASECHK.TRANS64 P0, [R0+URZ], R3 ;  /* 0x00000003000085a7 */ /* 0x000ea400080010ff */
[----:B--2---:R-:W-:Y:S05]  /*9a10*/  @!P0 BRA `(.L_x_136) ;  /* 0xfffffffc00f08947 */ /* 0x004fea000383ffff */
[----:B------:R-:W-:Y:S05]  /*9a20*/  BRA `(.L_x_137) ;  /* 0xffffff8c00a47947 */ /* 0x000fea000383ffff */
.L_x_44:
[----:B------:R-:W-:-:S07]  /*9a30*/  MOV R0, UR5 ;  /* 0x0000000500007c02 */ /* 0x000fce0008000f00 */
.L_x_138:
[----:B-1----:R1:W2:Y:S02]  /*9a40*/  SYNCS.PHASECHK.TRANS64.TRYWAIT P0, [R0+URZ], R3 ;  /* 0x00000003000075a7 */ /* 0x0022a400080011ff */
[----:B--2---:R-:W-:Y:S05]  /*9a50*/  @!P0 NANOSLEEP.SYNCS 0x989680 ;  /* 0x009896800000895d */ /* 0x004fea0003900000 */
[----:B------:R-:W2:Y:S02]  /*9a60*/  @!P0 SYNCS.PHASECHK.TRANS64 P0, [R0+URZ], R3 ;  /* 0x00000003000085a7 */ /* 0x000ea400080010ff */
[----:B--2---:R-:W-:Y:S05]  /*9a70*/  @!P0 BRA `(.L_x_138) ;  /* 0xfffffffc00f08947 */ /* 0x004fea000383ffff */
[----:B------:R-:W-:Y:S05]  /*9a80*/  BRA `(.L_x_139) ;  /* 0xffffff8c00b07947 */ /* 0x000fea000383ffff */
.L_x_45:
[----:B------:R-:W-:-:S07]  /*9a90*/  MOV R0, UR5 ;  /* 0x0000000500007c02 */ /* 0x000fce0008000f00 */
.L_x_140:
[----:B-1----:R1:W2:Y:S02]  /*9aa0*/  SYNCS.PHASECHK.TRANS64.TRYWAIT P0, [R0+URZ], R3 ;  /* 0x00000003000075a7 */ /* 0x0022a400080011ff */
[----:B--2---:R-:W-:Y:S05]  /*9ab0*/  @!P0 NANOSLEEP.SYNCS 0x989680 ;  /* 0x009896800000895d */ /* 0x004fea0003900000 */
[----:B------:R-:W2:Y:S02]  /*9ac0*/  @!P0 SYNCS.PHASECHK.TRANS64 P0, [R0+URZ], R3 ;  /* 0x00000003000085a7 */ /* 0x000ea400080010ff */
[----:B--2---:R-:W-:Y:S05]  /*9ad0*/  @!P0 BRA `(.L_x_140) ;  /* 0xfffffffc00f08947 */ /* 0x004fea000383ffff */
[----:B------:R-:W-:Y:S05]  /*9ae0*/  BRA `(.L_x_141) ;  /* 0xffffff8c00bc7947 */ /* 0x000fea000383ffff */
.L_x_48:
[----:B--2---:R2:W3:Y:S02]  /*9af0*/  SYNCS.PHASECHK.TRANS64.TRYWAIT P0, [R2+URZ+0xf0], R5 ;  /* 0x0000f005020075a7 */ /* 0x0044e400080011ff */
[----:B---3--:R-:W-:Y:S05]  /*9b00*/  @!P0 NANOSLEEP.SYNCS 0x989680 ;  /* 0x009896800000895d */ /* 0x008fea0003900000 */
[----:B------:R-:W3:Y:S02]  /*9b10*/  @!P0 SYNCS.PHASECHK.TRANS64 P0, [R2+URZ+0xf0], R5 ;  /* 0x0000f005020085a7 */ /* 0x000ee400080010ff */
[----:B---3--:R-:W-:Y:S05]  /*9b20*/  @!P0 BRA `(.L_x_48) ;  /* 0xfffffffc00f08947 */ /* 0x008fea000383ffff */
[----:B------:R-:W-:Y:S05]  /*9b30*/  BRA `(.L_x_142) ;  /* 0xffffff9000207947 */ /* 0x000fea000383ffff */
.L_x_49:
[----:B------:R-:W-:-:S07]  /*9b40*/  MOV R2, UR4 ;  /* 0x0000000400027c02 */ /* 0x000fce0008000f00 */
.L_x_143:
[----:B--2---:R2:W3:Y:S02]  /*9b50*/  SYNCS.PHASECHK.TRANS64.TRYWAIT P0, [R2+URZ+0xa0], R5 ;  /* 0x0000a005020075a7 */ /* 0x0044e400080011ff */
[----:B---3--:R-:W-:Y:S05]  /*9b60*/  @!P0 NANOSLEEP.SYNCS 0x989680 ;  /* 0x009896800000895d */ /* 0x008fea0003900000 */
[----:B------:R-:W3:Y:S02]  /*9b70*/  @!P0 SYNCS.PHASECHK.TRANS64 P0, [R2+URZ+0xa0], R5 ;  /* 0x0000a005020085a7 */ /* 0x000ee400080010ff */
[----:B---3--:R-:W-:Y:S05]  /*9b80*/  @!P0 BRA `(.L_x_143) ;  /* 0xfffffffc00f08947 */ /* 0x008fea000383ffff */
[----:B------:R-:W-:Y:S05]  /*9b90*/  BRA `(.L_x_144) ;  /* 0xffffff9000307947 */ /* 0x000fea000383ffff */
.L_x_50:
[----:B--2---:R2:W3:Y:S02]  /*9ba0*/  SYNCS.PHASECHK.TRANS64.TRYWAIT P1, [R2+URZ+0x90], R5 ;  /* 0x00009005020075a7 */ /* 0x0044e400080211ff */
[----:B---3--:R-:W-:Y:S05]  /*9bb0*/  @!P1 NANOSLEEP.SYNCS 0x989680 ;  /* 0x009896800000995d */ /* 0x008fea0003900000 */
[----:B------:R-:W3:Y:S02]  /*9bc0*/  @!P1 SYNCS.PHASECHK.TRANS64 P1, [R2+URZ+0x90], R5 ;  /* 0x00009005020095a7 */ /* 0x000ee400080210ff */
[----:B---3--:R-:W-:Y:S05]  /*9bd0*/  @!P1 BRA `(.L_x_50) ;  /* 0xfffffffc00f09947 */ /* 0x008fea000383ffff */
[----:B------:R-:W-:Y:S05]  /*9be0*/  BRA `(.L_x_145) ;  /* 0xffffff9000607947 */ /* 0x000fea000383ffff */
.L_x_53:
[----:B------:R-:W-:-:S07]  /*9bf0*/  MOV R0, UR4 ;  /* 0x0000000400007c02 */ /* 0x000fce0008000f00 */
.L_x_146:
[----:B--2---:R2:W3:Y:S02]  /*9c00*/  SYNCS.PHASECHK.TRANS64.TRYWAIT P0, [R0+URZ+0xa0], R3 ;  /* 0x0000a003000075a7 */ /* 0x0044e400080011ff */
[----:B---3--:R-:W-:Y:S05]  /*9c10*/  @!P0 NANOSLEEP.SYNCS 0x989680 ;  /* 0x009896800000895d */ /* 0x008fea0003900000 */
[----:B------:R-:W3:Y:S02]  /*9c20*/  @!P0 SYNCS.PHASECHK.TRANS64 P0, [R0+URZ+0xa0], R3 ;  /* 0x0000a003000085a7 */ /* 0x000ee400080010ff */
[----:B---3--:R-:W-:Y:S05]  /*9c30*/  @!P0 BRA `(.L_x_146) ;  /* 0xfffffffc00f08947 */ /* 0x008fea000383ffff */
[----:B------:R-:W-:Y:S05]  /*9c40*/  BRA `(.L_x_52) ;  /* 0xffffff9000b47947 */ /* 0x000fea000383ffff */
.L_x_60:
[----:B-1----:R1:W2:Y:S02]  /*9c50*/  SYNCS.PHASECHK.TRANS64.TRYWAIT P1, [R0+URZ+0x90], R5 ;  /* 0x00009005000075a7 */ /* 0x0022a400080211ff */
[----:B--2---:R-:W-:Y:S05]  /*9c60*/  @!P1 NANOSLEEP.SYNCS 0x989680 ;  /* 0x009896800000995d */ /* 0x004fea0003900000 */
[----:B------:R-:W2:Y:S02]  /*9c70*/  @!P1 SYNCS.PHASECHK.TRANS64 P1, [R0+URZ+0x90], R5 ;  /* 0x00009005000095a7 */ /* 0x000ea400080210ff */
[----:B--2---:R-:W-:Y:S05]  /*9c80*/  @!P1 BRA `(.L_x_60) ;  /* 0xfffffffc00f09947 */ /* 0x004fea000383ffff */
[----:B------:R-:W-:Y:S05]  /*9c90*/  BRA `(.L_x_147) ;  /* 0xffffff98002c7947 */ /* 0x000fea000383ffff */
.L_x_61:
[----:B------:R-:W-:-:S07]  /*9ca0*/  MOV R3, UR31 ;  /* 0x0000001f00037c02 */ /* 0x000fce0008000f00 */
.L_x_148:
[----:B-1----:R1:W2:Y:S02]  /*9cb0*/  SYNCS.PHASECHK.TRANS64.TRYWAIT P0, [R3+URZ+0xd0], R0 ;  /* 0x0000d000030075a7 */ /* 0x0022a400080011ff */
[----:B--2---:R-:W-:Y:S05]  /*9cc0*/  @!P0 NANOSLEEP.SYNCS 0x989680 ;  /* 0x009896800000895d */ /* 0x004fea0003900000 */
[----:B------:R-:W2:Y:S02]  /*9cd0*/  @!P0 SYNCS.PHASECHK.TRANS64 P0, [R3+URZ+0xd0], R0 ;  /* 0x0000d000030085a7 */ /* 0x000ea400080010ff */
[----:B--2---:R-:W-:Y:S05]  /*9ce0*/  @!P0 BRA `(.L_x_148) ;  /* 0xfffffffc00f08947 */ /* 0x004fea000383ffff */
[----:B------:R-:W-:Y:S05]  /*9cf0*/  BRA `(.L_x_149) ;  /* 0xffffff98007c7947 */ /* 0x000fea000383ffff */
.L_x_64:
[----:B------:R-:W-:Y:S07]  /*9d00*/  MOV R0, UR5 ;  /* 0x0000000500007c02 */ /* 0x000fee0008000f00 */
.L_x_150:
[----:B-1----:R1:W2:Y:S02]  /*9d10*/  SYNCS.PHASECHK.TRANS64.TRYWAIT P0, [R0+URZ], R3 ;  /* 0x00000003000075a7 */ /* 0x0022a400080011ff */
[----:B--2---:R-:W-:Y:S05]  /*9d20*/  @!P0 NANOSLEEP.SYNCS 0x989680 ;  /* 0x009896800000895d */ /* 0x004fea0003900000 */
[----:B------:R-:W2:Y:S02]  /*9d30*/  @!P0 SYNCS.PHASECHK.TRANS64 P0, [R0+URZ], R3 ;  /* 0x00000003000085a7 */ /* 0x000ea400080010ff */
[----:B--2---:R-:W-:Y:S05]  /*9d40*/  @!P0 BRA `(.L_x_150) ;  /* 0xfffffffc00f08947 */ /* 0x004fea000383ffff */
[----:B------:R-:W-:Y:S05]  /*9d50*/  BRA `(.L_x_63) ;  /* 0xffffff9800987947 */ /* 0x000fea000383ffff */
.L_x_67:
[----:B------:R-:W-:-:S07]  /*9d60*/  MOV R0, UR4 ;  /* 0x0000000400007c02 */ /* 0x000fce0008000f00 */
.L_x_151:
[----:B--2---:R2:W4:Y:S02]  /*9d70*/  SYNCS.PHASECHK.TRANS64.TRYWAIT P0, [R0+URZ], R3 ;  /* 0x00000003000075a7 */ /* 0x00452400080011ff */
[----:B----4-:R-:W-:Y:S05]  /*9d80*/  @!P0 NANOSLEEP.SYNCS 0x989680 ;  /* 0x009896800000895d */ /* 0x010fea0003900000 */
[----:B------:R-:W4:Y:S02]  /*9d90*/  @!P0 SYNCS.PHASECHK.TRANS64 P0, [R0+URZ], R3 ;  /* 0x00000003000085a7 */ /* 0x000f2400080010ff */
[----:B----4-:R-:W-:Y:S05]  /*9da0*/  @!P0 BRA `(.L_x_151) ;  /* 0xfffffffc00f08947 */ /* 0x010fea000383ffff */
[----:B------:R-:W-:Y:S05]  /*9db0*/  BRA `(.L_x_152) ;  /* 0xffffff9c00747947 */ /* 0x000fea000383ffff */
.L_x_68:
[----:B------:R-:W-:-:S07]  /*9dc0*/  MOV R0, UR5 ;  /* 0x0000000500007c02 */ /* 0x000fce0008000f00 */
.L_x_153:
[----:B-1----:R1:W2:Y:S02]  /*9dd0*/  SYNCS.PHASECHK.TRANS64.TRYWAIT P0, [R0+URZ], R3 ;  /* 0x00000003000075a7 */ /* 0x0022a400080011ff */
[----:B--2---:R-:W-:Y:S05]  /*9de0*/  @!P0 NANOSLEEP.SYNCS 0x989680 ;  /* 0x009896800000895d */ /* 0x004fea0003900000 */
[----:B------:R-:W2:Y:S02]  /*9df0*/  @!P0 SYNCS.PHASECHK.TRANS64 P0, [R0+URZ], R3 ;  /* 0x00000003000085a7 */ /* 0x000ea400080010ff */
[----:B--2---:R-:W-:Y:S05]  /*9e00*/  @!P0 BRA `(.L_x_153) ;  /* 0xfffffffc00f08947 */ /* 0x004fea000383ffff */
[----:B------:R-:W-:Y:S05]  /*9e10*/  BRA `(.L_x_154) ;  /* 0xffffff9c00807947 */ /* 0x000fea000383ffff */
.L_x_69:
[----:B------:R-:W-:-:S07]  /*9e20*/  MOV R0, UR5 ;  /* 0x0000000500007c02 */ /* 0x000fce0008000f00 */
.L_x_155:
[----:B-1----:R1:W2:Y:S02]  /*9e30*/  SYNCS.PHASECHK.TRANS64.TRYWAIT P0, [R0+URZ], R3 ;  /* 0x00000003000075a7 */ /* 0x0022a400080011ff */
[----:B--2---:R-:W-:Y:S05]  /*9e40*/  @!P0 NANOSLEEP.SYNCS 0x989680 ;  /* 0x009896800000895d */ /* 0x004fea0003900000 */
[----:B------:R-:W2:Y:S02]  /*9e50*/  @!P0 SYNCS.PHASECHK.TRANS64 P0, [R0+URZ], R3 ;  /* 0x00000003000085a7 */ /* 0x000ea400080010ff */
[----:B--2---:R-:W-:Y:S05]  /*9e60*/  @!P0 BRA `(.L_x_155) ;  /* 0xfffffffc00f08947 */ /* 0x004fea000383ffff */
[----:B------:R-:W-:Y:S05]  /*9e70*/  BRA `(.L_x_156) ;  /* 0xffffff9c008c7947 */ /* 0x000fea000383ffff */
.L_x_70:
[----:B------:R-:W-:-:S07]  /*9e80*/  MOV R0, UR4 ;  /* 0x0000000400007c02 */ /* 0x000fce0008000f00 */
.L_x_157:
[----:B-1----:R1:W2:Y:S02]  /*9e90*/  SYNCS.PHASECHK.TRANS64.TRYWAIT P0, [R0+URZ], R3 ;  /* 0x00000003000075a7 */ /* 0x0022a400080011ff */
[----:B--2---:R-:W-:Y:S05]  /*9ea0*/  @!P0 NANOSLEEP.SYNCS 0x989680 ;  /* 0x009896800000895d */ /* 0x004fea0003900000 */
[----:B------:R-:W2:Y:S02]  /*9eb0*/  @!P0 SYNCS.PHASECHK.TRANS64 P0, [R0+URZ], R3 ;  /* 0x00000003000085a7 */ /* 0x000ea400080010ff */
[----:B--2---:R-:W-:Y:S05]  /*9ec0*/  @!P0 BRA `(.L_x_157) ;  /* 0xfffffffc00f08947 */ /* 0x004fea000383ffff */
[----:B------:R-:W-:Y:S05]  /*9ed0*/  BRA `(.L_x_158) ;  /* 0xffffff9c00987947 */ /* 0x000fea000383ffff */
.L_x_75:
[----:B--2---:R2:W3:Y:S02]  /*9ee0*/  SYNCS.PHASECHK.TRANS64.TRYWAIT P0, [R12+URZ+0x90], R9 ;  /* 0x000090090c0075a7 */ /* 0x0044e400080011ff */
[----:B---3--:R-:W-:Y:S05]  /*9ef0*/  @!P0 NANOSLEEP.SYNCS 0x989680 ;  /* 0x009896800000895d */ /* 0x008fea0003900000 */
[----:B------:R-:W3:Y:S02]  /*9f00*/  @!P0 SYNCS.PHASECHK.TRANS64 P0, [R12+URZ+0x90], R9 ;  /* 0x000090090c0085a7 */ /* 0x000ee400080010ff */
[----:B---3--:R-:W-:Y:S05]  /*9f10*/  @!P0 BRA `(.L_x_75) ;  /* 0xfffffffc00f08947 */ /* 0x008fea000383ffff */
[----:B------:R-:W-:Y:S05]  /*9f20*/  BRA `(.L_x_159) ;  /* 0xffffffa000c87947 */ /* 0x000fea000383ffff */
.L_x_78:
[----:B------:R-:W-:Y:S07]  /*9f30*/  MOV R0, UR21 ;  /* 0x0000001500007c02 */ /* 0x000fee0008000f00 */
.L_x_160:
[----:B--2---:R2:W3:Y:S02]  /*9f40*/  SYNCS.PHASECHK.TRANS64.TRYWAIT P2, [R0+URZ+0x88], R11 ;  /* 0x0000880b000075a7 */ /* 0x0044e400080411ff */
[----:B---3--:R-:W-:Y:S05]  /*9f50*/  @!P2 NANOSLEEP.SYNCS 0x989680 ;  /* 0x009896800000a95d */ /* 0x008fea0003900000 */
[----:B------:R-:W3:Y:S02]  /*9f60*/  @!P2 SYNCS.PHASECHK.TRANS64 P2, [R0+URZ+0x88], R11 ;  /* 0x0000880b0000a5a7 */ /* 0x000ee400080410ff */
[----:B---3--:R-:W-:Y:S05]  /*9f70*/  @!P2 BRA `(.L_x_160) ;  /* 0xfffffffc00f0a947 */ /* 0x008fea000383ffff */
[----:B------:R-:W-:Y:S05]  /*9f80*/  BRA `(.L_x_77) ;  /* 0xffffffa800307947 */ /* 0x000fea000383ffff */
.L_x_81:
[----:B--2---:R-:W-:Y:S07]  /*9f90*/  MOV R0, UR21 ;  /* 0x0000001500007c02 */ /* 0x004fee0008000f00 */
.L_x_161:
[----:B--2---:R2:W3:Y:S02]  /*9fa0*/  SYNCS.PHASECHK.TRANS64.TRYWAIT P0, [R0+URZ+0x60], R9 ;  /* 0x00006009000075a7 */ /* 0x0044e400080011ff */
[----:B---3--:R-:W-:Y:S05]  /*9fb0*/  @!P0 NANOSLEEP.SYNCS 0x989680 ;  /* 0x009896800000895d */ /* 0x008fea0003900000 */
[----:B------:R-:W3:Y:S02]  /*9fc0*/  @!P0 SYNCS.PHASECHK.TRANS64 P0, [R0+URZ+0x60], R9 ;  /* 0x00006009000085a7 */ /* 0x000ee400080010ff */
[----:B---3--:R-:W-:Y:S05]  /*9fd0*/  @!P0 BRA `(.L_x_161) ;  /* 0xfffffffc00f08947 */ /* 0x008fea000383ffff */
[----:B------:R-:W-:Y:S05]  /*9fe0*/  BRA `(.L_x_162) ;  /* 0xffffffa8008c7947 */ /* 0x000fea000383ffff */
.L_x_82:
[----:B------:R-:W-:Y:S07]  /*9ff0*/  MOV R0, UR21 ;  /* 0x0000001500007c02 */ /* 0x000fee0008000f00 */
.L_x_163:
[----:B--2---:R2:W3:Y:S02]  /*a000*/  SYNCS.PHASECHK.TRANS64.TRYWAIT P0, [R0+URZ+0x68], R9 ;  /* 0x00006809000075a7 */ /* 0x0044e400080011ff */
[----:B---3--:R-:W-:Y:S05]  /*a010*/  @!P0 NANOSLEEP.SYNCS 0x989680 ;  /* 0x009896800000895d */ /* 0x008fea0003900000 */
[----:B------:R-:W3:Y:S02]  /*a020*/  @!P0 SYNCS.PHASECHK.TRANS64 P0, [R0+URZ+0x68], R9 ;  /* 0x00006809000085a7 */ /* 0x000ee400080010ff */
[----:B---3--:R-:W-:Y:S05]  /*a030*/  @!P0 BRA `(.L_x_163) ;  /* 0xfffffffc00f08947 */ /* 0x008fea000383ffff */
[----:B------:R-:W-:Y:S05]  /*a040*/  BRA `(.L_x_164) ;  /* 0xffffffa800c47947 */ /* 0x000fea000383ffff */
.L_x_83:
[----:B------:R-:W-:Y:S07]  /*a050*/  MOV R0, UR21 ;  /* 0x0000001500007c02 */ /* 0x000fee0008000f00 */
.L_x_165:
[----:B--2---:R2:W3:Y:S02]  /*a060*/  SYNCS.PHASECHK.TRANS64.TRYWAIT P0, [R0+URZ+0x70], R9 ;  /* 0x00007009000075a7 */ /* 0x0044e400080011ff */
[----:B---3--:R-:W-:Y:S05]  /*a070*/  @!P0 NANOSLEEP.SYNCS 0x989680 ;  /* 0x009896800000895d */ /* 0x008fea0003900000 */
[----:B------:R-:W3:Y:S02]  /*a080*/  @!P0 SYNCS.PHASECHK.TRANS64 P0, [R0+URZ+0x70], R9 ;  /* 0x00007009000085a7 */ /* 0x000ee400080010ff */
[----:B---3--:R-:W-:Y:S05]  /*a090*/  @!P0 BRA `(.L_x_165) ;  /* 0xfffffffc00f08947 */ /* 0x008fea000383ffff */
[----:B------:R-:W-:Y:S05]  /*a0a0*/  BRA `(.L_x_166) ;  /* 0xffffffac00087947 */ /* 0x000fea000383ffff */
.L_x_84:
[----:B------:R-:W-:Y:S07]  /*a0b0*/  MOV R0, UR21 ;  /* 0x0000001500007c02 */ /* 0x000fee0008000f00 */
.L_x_167:
[----:B--2---:R2:W3:Y:S02]  /*a0c0*/  SYNCS.PHASECHK.TRANS64.TRYWAIT P0, [R0+URZ+0x78], R9 ;  /* 0x00007809000075a7 */ /* 0x0044e400080011ff */
[----:B---3--:R-:W-:Y:S05]  /*a0d0*/  @!P0 NANOSLEEP.SYNCS 0x989680 ;  /* 0x009896800000895d */ /* 0x008fea0003900000 */
[----:B------:R-:W3:Y:S02]  /*a0e0*/  @!P0 SYNCS.PHASECHK.TRANS64 P0, [R0+URZ+0x78], R9 ;  /* 0x00007809000085a7 */ /* 0x000ee400080010ff */
[----:B---3--:R-:W-:Y:S05]  /*a0f0*/  @!P0 BRA `(.L_x_167) ;  /* 0xfffffffc00f08947 */ /* 0x008fea000383ffff */
[----:B------:R-:W-:Y:S05]  /*a100*/  BRA `(.L_x_168) ;  /* 0xffffffac00487947 */ /* 0x000fea000383ffff */
.L_x_86:
[----:B------:R-:W-:-:S07]  /*a110*/  MOV R0, UR21 ;  /* 0x0000001500007c02 */ /* 0x000fce0008000f00 */
.L_x_169:
[----:B---3--:R3:W4:Y:S02]  /*a120*/  SYNCS.PHASECHK.TRANS64.TRYWAIT P0, [R0+URZ+0x60], R3 ;  /* 0x00006003000075a7 */ /* 0x00872400080011ff */
[----:B----4-:R-:W-:Y:S05]  /*a130*/  @!P0 NANOSLEEP.SYNCS 0x989680 ;  /* 0x009896800000895d */ /* 0x010fea0003900000 */
[----:B------:R-:W4:Y:S02]  /*a140*/  @!P0 SYNCS.PHASECHK.TRANS64 P0, [R0+URZ+0x60], R3 ;  /* 0x00006003000085a7 */ /* 0x000f2400080010ff */
[----:B----4-:R-:W-:Y:S05]  /*a150*/  @!P0 BRA `(.L_x_169) ;  /* 0xfffffffc00f08947 */ /* 0x010fea000383ffff */
[----:B------:R-:W-:Y:S05]  /*a160*/  BRA `(.L_x_170) ;  /* 0xffffffac00bc7947 */ /* 0x000fea000383ffff */
.L_x_87:
[----:B---3--:R-:W-:-:S07]  /*a170*/  MOV R0, UR21 ;  /* 0x0000001500007c02 */ /* 0x008fce0008000f00 */
.L_x_171:
[----:B---3--:R3:W4:Y:S02]  /*a180*/  SYNCS.PHASECHK.TRANS64.TRYWAIT P0, [R0+URZ+0x68], R3 ;  /* 0x00006803000075a7 */ /* 0x00872400080011ff */
[----:B----4-:R-:W-:Y:S05]  /*a190*/  @!P0 NANOSLEEP.SYNCS 0x989680 ;  /* 0x009896800000895d */ /* 0x010fea0003900000 */
[----:B------:R-:W4:Y:S02]  /*a1a0*/  @!P0 SYNCS.PHASECHK.TRANS64 P0, [R0+URZ+0x68], R3 ;  /* 0x00006803000085a7 */ /* 0x000f2400080010ff */
[----:B----4-:R-:W-:Y:S05]  /*a1b0*/  @!P0 BRA `(.L_x_171) ;  /* 0xfffffffc00f08947 */ /* 0x010fea000383ffff */
[----:B------:R-:W-:Y:S05]  /*a1c0*/  BRA `(.L_x_172) ;  /* 0xffffffac00ac7947 */ /* 0x000fea000383ffff */
.L_x_88:
[----:B---3--:R-:W-:-:S07]  /*a1d0*/  MOV R0, UR21 ;  /* 0x0000001500007c02 */ /* 0x008fce0008000f00 */
.L_x_173:
[----:B---3--:R3:W4:Y:S02]  /*a1e0*/  SYNCS.PHASECHK.TRANS64.TRYWAIT P0, [R0+URZ+0x70], R3 ;  /* 0x00007003000075a7 */ /* 0x00872400080011ff */
[----:B----4-:R-:W-:Y:S05]  /*a1f0*/  @!P0 NANOSLEEP.SYNCS 0x989680 ;  /* 0x009896800000895d */ /* 0x010fea0003900000 */
[----:B------:R-:W4:Y:S02]  /*a200*/  @!P0 SYNCS.PHASECHK.TRANS64 P0, [R0+URZ+0x70], R3 ;  /* 0x00007003000085a7 */ /* 0x000f2400080010ff */
[----:B----4-:R-:W-:Y:S05]  /*a210*/  @!P0 BRA `(.L_x_173) ;  /* 0xfffffffc00f08947 */ /* 0x010fea000383ffff */
[----:B------:R-:W-:Y:S05]  /*a220*/  BRA `(.L_x_174) ;  /* 0xffffffac009c7947 */ /* 0x000fea000383ffff */
.L_x_90:
[----:B-1----:R1:W2:Y:S02]  /*a230*/  SYNCS.PHASECHK.TRANS64.TRYWAIT P0, [R3+URZ+0x90], R0 ;  /* 0x00009000030075a7 */ /* 0x0022a400080011ff */
[----:B--2---:R-:W-:Y:S05]  /*a240*/  @!P0 NANOSLEEP.SYNCS 0x989680 ;  /* 0x009896800000895d */ /* 0x004fea0003900000 */
[----:B------:R-:W2:Y:S02]  /*a250*/  @!P0 SYNCS.PHASECHK.TRANS64 P0, [R3+URZ+0x90], R0 ;  /* 0x00009000030085a7 */ /* 0x000ea400080010ff */
[----:B--2---:R-:W-:Y:S05]  /*a260*/  @!P0 BRA `(.L_x_90) ;  /* 0xfffffffc00f08947 */ /* 0x004fea000383ffff */
[----:B------:R-:W-:Y:S05]  /*a270*/  BRA `(.L_x_175) ;  /* 0xffffffb0006c7947 */ /* 0x000fea000383ffff */
.L_x_101:
[----:B--2---:R2:W1:Y:S02]  /*a280*/  SYNCS.PHASECHK.TRANS64.TRYWAIT P1, [R2+URZ+0x40], R3 ;  /* 0x00004003020075a7 */ /* 0x00446400080211ff */
[----:B-1----:R-:W-:Y:S05]  /*a290*/  @!P1 NANOSLEEP.SYNCS 0x989680 ;  /* 0x009896800000995d */ /* 0x002fea0003900000 */
[----:B------:R-:W1:Y:S02]  /*a2a0*/  @!P1 SYNCS.PHASECHK.TRANS64 P1, [R2+URZ+0x40], R3 ;  /* 0x00004003020095a7 */ /* 0x000e6400080210ff */
[----:B-1----:R-:W-:Y:S05]  /*a2b0*/  @!P1 BRA `(.L_x_101) ;  /* 0xfffffffc00f09947 */ /* 0x002fea000383ffff */
[----:B------:R-:W-:Y:S05]  /*a2c0*/  BRA `(.L_x_100) ;  /* 0xffffffbc00e47947 */ /* 0x000fea000383ffff */
.L_x_103:
[----:B--2---:R2:W4:Y:S02]  /*a2d0*/  SYNCS.PHASECHK.TRANS64.TRYWAIT P0, [R71+URZ+0xb0], R4 ;  /* 0x0000b004470075a7 */ /* 0x00452400080011ff */
[----:B----4-:R-:W-:Y:S05]  /*a2e0*/  @!P0 NANOSLEEP.SYNCS 0x989680 ;  /* 0x009896800000895d */ /* 0x010fea0003900000 */
[----:B------:R-:W4:Y:S02]  /*a2f0*/  @!P0 SYNCS.PHASECHK.TRANS64 P0, [R71+URZ+0xb0], R4 ;  /* 0x0000b004470085a7 */ /* 0x000f2400080010ff */
[----:B----4-:R-:W-:Y:S05]  /*a300*/  @!P0 BRA `(.L_x_103) ;  /* 0xfffffffc00f08947 */ /* 0x010fea000383ffff */
[----:B------:R-:W-:Y:S05]  /*a310*/  BRA `(.L_x_102) ;  /* 0xffffffc000347947 */ /* 0x000fea000383ffff */
.L_x_111:
[----:B---3--:R3:W4:Y:S02]  /*a320*/  SYNCS.PHASECHK.TRANS64.TRYWAIT P0, [R112+URZ+0x40], R3 ;  /* 0x00004003700075a7 */ /* 0x00872400080011ff */
[----:B----4-:R-:W-:Y:S05]  /*a330*/  @!P0 NANOSLEEP.SYNCS 0x989680 ;  /* 0x009896800000895d */ /* 0x010fea0003900000 */
[----:B------:R-:W4:Y:S02]  /*a340*/  @!P0 SYNCS.PHASECHK.TRANS64 P0, [R112+URZ+0x40], R3 ;  /* 0x00004003700085a7 */ /* 0x000f2400080010ff */
[----:B----4-:R-:W-:Y:S05]  /*a350*/  @!P0 BRA `(.L_x_111) ;  /* 0xfffffffc00f08947 */ /* 0x010fea000383ffff */
[----:B------:R-:W-:Y:S05]  /*a360*/  BRA `(.L_x_110) ;  /* 0xffffffcc00287947 */ /* 0x000fea000383ffff */
.L_x_119:
[----:B---3--:R3:W4:Y:S02]  /*a370*/  SYNCS.PHASECHK.TRANS64.TRYWAIT P0, [R112+URZ+0x40], R5 ;  /* 0x00004005700075a7 */ /* 0x00872400080011ff */
[----:B----4-:R-:W-:Y:S05]  /*a380*/  @!P0 NANOSLEEP.SYNCS 0x989680 ;  /* 0x009896800000895d */ /* 0x010fea0003900000 */
[----:B------:R-:W4:Y:S02]  /*a390*/  @!P0 SYNCS.PHASECHK.TRANS64 P0, [R112+URZ+0x40], R5 ;  /* 0x00004005700085a7 */ /* 0x000f2400080010ff */
[----:B----4-:R-:W-:Y:S05]  /*a3a0*/  @!P0 BRA `(.L_x_119) ;  /* 0xfffffffc00f08947 */ /* 0x010fea000383ffff */
[----:B------:R-:W-:Y:S05]  /*a3b0*/  BRA `(.L_x_118) ;  /* 0xffffffd800687947 */ /* 0x000fea000383ffff */
.L_x_127:
[----:B---3--:R3:W4:Y:S02]  /*a3c0*/  SYNCS.PHASECHK.TRANS64.TRYWAIT P0, [R102+URZ+0x40], R3 ;  /* 0x00004003660075a7 */ /* 0x00872400080011ff */
[----:B----4-:R-:W-:Y:S05]  /*a3d0*/  @!P0 NANOSLEEP.SYNCS 0x989680 ;  /* 0x009896800000895d */ /* 0x010fea0003900000 */
[----:B------:R-:W4:Y:S02]  /*a3e0*/  @!P0 SYNCS.PHASECHK.TRANS64 P0, [R102+URZ+0x40], R3 ;  /* 0x00004003660085a7 */ /* 0x000f2400080010ff */
[----:B----4-:R-:W-:Y:S05]  /*a3f0*/  @!P0 BRA `(.L_x_127) ;  /* 0xfffffffc00f08947 */ /* 0x010fea000383ffff */
[----:B------:R-:W-:Y:S05]  /*a400*/  BRA `(.L_x_126) ;  /* 0xffffffe400b47947 */ /* 0x000fea000383ffff */
        .weak           $__internal_0_$__cuda_sm10x_tcgen05_guardrail_trap_col_being_dealloced_not_returned_by_alloc
        .type           $__internal_0_$__cuda_sm10x_tcgen05_guardrail_trap_col_being_dealloced_not_returned_by_alloc,@function
        .size           $__internal_0_$__cuda_sm10x_tcgen05_guardrail_trap_col_being_dealloced_not_returned_by_alloc,($__internal_1_$__cuda_sm10x_tcgen05_guardrail_trap_phase_invalid_during_alloc - $__internal_0_$__cuda_sm10x_tcgen05_guardrail_trap_col_being_dealloced_not_returned_by_alloc)
$__internal_0_$__cuda_sm10x_tcgen05_guardrail_trap_col_being_dealloced_not_returned_by_alloc:
[----:B------:R-:W-:Y:S05]  /*a410*/  BPT.TRAP 0x1 ;  /* 0x000000040000795c */ /* 0x000fea0000300000 */
[----:B------:R-:W-:-:S04]  /*a420*/  HFMA2 R3, -RZ, RZ, 0, 0 ;  /* 0x00000000ff037431 */ /* 0x000fc800000001ff */
[----:B------:R-:W-:Y:S05]  /*a430*/  RET.REL.NODEC R2 `(_ZN7cutlass13device_kernelINS_4gemm6kernel13GemmUniversalIN4cute5tupleIJiiiiEEENS1_10collective13CollectiveMmaINS1_35MainloopSm100TmaUmmaWarpSpecializedILi4ELi2ELi4ENS5_IJNS4_1CILi2EEESB_NSA_ILi1EEEEEEEENS5_IJNSA_ILi64EEENSA_ILi256EEENSA_ILi128EEEEEENS_12float_e5m2_tENS5_IJlSC_lEEESJ_SK_NS4_8TiledMMAINS4_8MMA_AtomIJNS4_10MMA_TraitsINS4_19SM100_MMA_F8F6F4_SSEJSJ_SJ_fSF_SG_NS4_17integral_constantINS4_4UMMA5MajorELSR_0EEESS_NSP_INSQ_7ScaleInELST_0EEESU_EEEEEENS4_6LayoutINS5_IJSC_SC_SC_EEENS5_IJNSA_ILi0EEESZ_SZ_EEEEENS5_IJNS4_10UnderscoreES12_S12_EEEEENS4_23SM90_TMA_LOAD_MULTICASTENS4_14ComposedLayoutINS4_7SwizzleILi3ELi4ELi3EEENS4_18smem_ptr_flag_bitsILi8EEENSX_INS5_IJNSA_ILi8EEESH_EEENS5_IJSH_SC_EEEEEEEvNS4_8identityES15_S1F_vS1G_EENS_8epilogue10collective18CollectiveEpilogueINS1I_23Sm100TmaWarpSpecializedILi4ELi2ELi32ELb0ELb0EEEJSI_NS5_IJNSX_ISF_SC_EES1N_EEESJ_SK_SJ_SK_NS1I_6fusion15FusionCallbacksIS1M_NS1P_17LinearCombinationISJ_fSJ_fLNS_15FloatRoundStyleE2EEESI_S1O_JEEENS4_5SM1004TMEM4LOAD26SM100_TMEM_LOAD_16dp32b32xENS4_13SM90_TMA_LOADENS16_INS17_ILi2ELi4ELi3EEES1A_NSX_INS5_IJS1B_SF_EEENS5_IJSF_SC_EEEEEEENS4_39AutoVectorizingCopyWithAssumedAlignmentILi128EEENS4_14SM90_TMA_STOREES24_S26_S26_EEEvvEEEEvNT_6ParamsE) ;  /* 0xffffff5802f07950 */ /* 0x000fea0003c3ffff */
        .weak           $__internal_1_$__cuda_sm10x_tcgen05_guardrail_trap_phase_invalid_during_alloc
        .type           $__internal_1_$__cuda_sm10x_tcgen05_guardrail_trap_phase_invalid_during_alloc,@function
        .size           $__internal_1_$__cuda_sm10x_tcgen05_guardrail_trap_phase_invalid_during_alloc,($__internal_2_$__cuda_sm10x_tcgen05_guardrail_trap_unallocated_columns_being_dealloced - $__internal_1_$__cuda_sm10x_tcgen05_guardrail_trap_phase_invalid_during_alloc)
$__internal_1_$__cuda_sm10x_tcgen05_guardrail_trap_phase_invalid_during_alloc:
[----:B------:R-:W-:Y:S05]  /*a440*/  BPT.TRAP 0x1 ;  /* 0x000000040000795c */ /* 0x000fea0000300000 */
[----:B------:R-:W-:-:S04]  /*a450*/  MOV R5, 0x0 ;  /* 0x0000000000057802 */ /* 0x000fc80000000f00 */
[----:B------:R-:W-:Y:S05]  /*a460*/  RET.REL.NODEC R4 `(_ZN7cutlass13device_kernelINS_4gemm6kernel13GemmUniversalIN4cute5tupleIJiiiiEEENS1_10collective13CollectiveMmaINS1_35MainloopSm100TmaUmmaWarpSpecializedILi4ELi2ELi4ENS5_IJNS4_1CILi2EEESB_NSA_ILi1EEEEEEEENS5_IJNSA_ILi64EEENSA_ILi256EEENSA_ILi128EEEEEENS_12float_e5m2_tENS5_IJlSC_lEEESJ_SK_NS4_8TiledMMAINS4_8MMA_AtomIJNS4_10MMA_TraitsINS4_19SM100_MMA_F8F6F4_SSEJSJ_SJ_fSF_SG_NS4_17integral_constantINS4_4UMMA5MajorELSR_0EEESS_NSP_INSQ_7ScaleInELST_0EEESU_EEEEEENS4_6LayoutINS5_IJSC_SC_SC_EEENS5_IJNSA_ILi0EEESZ_SZ_EEEEENS5_IJNS4_10UnderscoreES12_S12_EEEEENS4_23SM90_TMA_LOAD_MULTICASTENS4_14ComposedLayoutINS4_7SwizzleILi3ELi4ELi3EEENS4_18smem_ptr_flag_bitsILi8EEENSX_INS5_IJNSA_ILi8EEESH_EEENS5_IJSH_SC_EEEEEEEvNS4_8identityES15_S1F_vS1G_EENS_8epilogue10collective18CollectiveEpilogueINS1I_23Sm100TmaWarpSpecializedILi4ELi2ELi32ELb0ELb0EEEJSI_NS5_IJNSX_ISF_SC_EES1N_EEESJ_SK_SJ_SK_NS1I_6fusion15FusionCallbacksIS1M_NS1P_17LinearCombinationISJ_fSJ_fLNS_15FloatRoundStyleE2EEESI_S1O_JEEENS4_5SM1004TMEM4LOAD26SM100_TMEM_LOAD_16dp32b32xENS4_13SM90_TMA_LOADENS16_INS17_ILi2ELi4ELi3EEES1A_NSX_INS5_IJS1B_SF_EEENS5_IJSF_SC_EEEEEEENS4_39AutoVectorizingCopyWithAssumedAlignmentILi128EEENS4_14SM90_TMA_STOREES24_S26_S26_EEEvvEEEEvNT_6ParamsE) ;  /* 0xffffff5804e47950 */ /* 0x000fea0003c3ffff */
        .weak           $__internal_2_$__cuda_sm10x_tcgen05_guardrail_trap_unallocated_columns_being_dealloced
        .type           $__internal_2_$__cuda_sm10x_tcgen05_guardrail_trap_unallocated_columns_being_dealloced,@function
        .size           $__internal_2_$__cuda_sm10x_tcgen05_guardrail_trap_unallocated_columns_being_dealloced,(.L_x_177 - $__internal_2_$__cuda_sm10x_tcgen05_guardrail_trap_unallocated_columns_being_dealloced)
$__internal_2_$__cuda_sm10x_tcgen05_guardrail_trap_unallocated_columns_being_dealloced:
[----:B------:R-:W-:Y:S05]  /*a470*/  BPT.TRAP 0x1 ;  /* 0x000000040000795c */ /* 0x000fea0000300000 */
[----:B------:R-:W-:-:S04]  /*a480*/  HFMA2 R3, -RZ, RZ, 0, 0 ;  /* 0x00000000ff037431 */ /* 0x000fc800000001ff */
[----:B------:R-:W-:Y:S05]  /*a490*/  RET.REL.NODEC R2 `(_ZN7cutlass13device_kernelINS_4gemm6kernel13GemmUniversalIN4cute5tupleIJiiiiEEENS1_10collective13CollectiveMmaINS1_35MainloopSm100TmaUmmaWarpSpecializedILi4ELi2ELi4ENS5_IJNS4_1CILi2EEESB_NSA_ILi1EEEEEEEENS5_IJNSA_ILi64EEENSA_ILi256EEENSA_ILi128EEEEEENS_12float_e5m2_tENS5_IJlSC_lEEESJ_SK_NS4_8TiledMMAINS4_8MMA_AtomIJNS4_10MMA_TraitsINS4_19SM100_MMA_F8F6F4_SSEJSJ_SJ_fSF_SG_NS4_17integral_constantINS4_4UMMA5MajorELSR_0EEESS_NSP_INSQ_7ScaleInELST_0EEESU_EEEEEENS4_6LayoutINS5_IJSC_SC_SC_EEENS5_IJNSA_ILi0EEESZ_SZ_EEEEENS5_IJNS4_10UnderscoreES12_S12_EEEEENS4_23SM90_TMA_LOAD_MULTICASTENS4_14ComposedLayoutINS4_7SwizzleILi3ELi4ELi3EEENS4_18smem_ptr_flag_bitsILi8EEENSX_INS5_IJNSA_ILi8EEESH_EEENS5_IJSH_SC_EEEEEEEvNS4_8identityES15_S1F_vS1G_EENS_8epilogue10collective18CollectiveEpilogueINS1I_23Sm100TmaWarpSpecializedILi4ELi2ELi32ELb0ELb0EEEJSI_NS5_IJNSX_ISF_SC_EES1N_EEESJ_SK_SJ_SK_NS1I_6fusion15FusionCallbacksIS1M_NS1P_17LinearCombinationISJ_fSJ_fLNS_15FloatRoundStyleE2EEESI_S1O_JEEENS4_5SM1004TMEM4LOAD26SM100_TMEM_LOAD_16dp32b32xENS4_13SM90_TMA_LOADENS16_INS17_ILi2ELi4ELi3EEES1A_NSX_INS5_IJS1B_SF_EEENS5_IJSF_SC_EEEEEEENS4_39AutoVectorizingCopyWithAssumedAlignmentILi128EEENS4_14SM90_TMA_STOREES24_S26_S26_EEEvvEEEEvNT_6ParamsE) ;  /* 0xffffff5802d87950 */ /* 0x000fea0003c3ffff */
.L_x_176:
[----:B------:R-:W-:-:S00]  /*a4a0*/  BRA `(.L_x_176) ;  /* 0xfffffffc00fc7947 */ /* 0x000fc0000383ffff */
[----:B------:R-:W-:-:S00]  /*a4b0*/  NOP ;  /* 0x0000000000007918 */ /* 0x000fc00000000000 */
        /* <DEDUP_REMOVED lines=12> */
.L_x_177:


//--------------------- .nv.global.init           --------------------------
	.section	.nv.global.init,"aw",@progbits
.nv.global.init:
	.type		$str$27,@object
	.size		$str$27,($str$28 - $str$27)
$str$27:
        /*0000*/ 	.byte	0x28, 0x61, 0x64, 0x64, 0x72, 0x65, 0x73, 0x73, 0x20, 0x26, 0x20, 0x6d, 0x61, 0x73, 0x6b, 0x29
        /*0010*/ 	.byte	0x20, 0x3d, 0x3d, 0x20, 0x30, 0x00
	.type		$str$28,@object
	.size		$str$28,($str$26 - $str$28)
$str$28:
        /*0016*/ 	.byte	0x2f, 0x74, 0x6d, 0x70, 0x2f, 0x63, 0x75, 0x74, 0x6c, 0x61, 0x73, 0x73, 0x5f, 0x73, 0x77, 0x65
        /*0026*/ 	.byte	0x65, 0x70, 0x5f, 0x73, 0x72, 0x63, 0x2f, 0x69, 0x6e, 0x63, 0x6c, 0x75, 0x64, 0x65, 0x2f, 0x63
        /*0036*/ 	.byte	0x75, 0x74, 0x65, 0x2f, 0x70, 0x6f, 0x69, 0x6e, 0x74, 0x65, 0x72, 0x5f, 0x66, 0x6c, 0x61, 0x67
        /*0046*/ 	.byte	0x67, 0x65, 0x64, 0x2e, 0x68, 0x70, 0x70, 0x00
	.type		$str$26,@object
	.size		$str$26,($str$25 - $str$26)
$str$26:
        /*004e*/ 	.byte	0x2f, 0x74, 0x6d, 0x70, 0x2f, 0x63, 0x75, 0x74, 0x6c, 0x61, 0x73, 0x73, 0x5f, 0x73, 0x77, 0x65
        /*005e*/ 	.byte	0x65, 0x70, 0x5f, 0x73, 0x72, 0x63, 0x2f, 0x69, 0x6e, 0x63, 0x6c, 0x75, 0x64, 0x65, 0x2f, 0x63
        /*006e*/ 	.byte	0x75, 0x74, 0x65, 0x2f, 0x61, 0x74, 0x6f, 0x6d, 0x2f, 0x63, 0x6f, 0x70, 0x79, 0x5f, 0x74, 0x72
        /*007e*/ 	.byte	0x61, 0x69, 0x74, 0x73, 0x5f, 0x73, 0x6d, 0x31, 0x30, 0x30, 0x2e, 0x68, 0x70, 0x70, 0x00
	.type		$str$25,@object
	.size		$str$25,(__unnamed_1 - $str$25)
$str$25:
        /*008d*/ 	.byte	0x28, 0x28, 0x75, 0x69, 0x6e, 0x74, 0x33, 0x32, 0x5f, 0x74, 0x28, 0x74, 0x68, 0x72, 0x65, 0x61
        /*009d*/ 	.byte	0x64, 0x49, 0x64, 0x78, 0x2e, 0x78, 0x29, 0x20, 0x2f, 0x20, 0x33, 0x32, 0x29, 0x20, 0x25, 0x20
        /*00ad*/ 	.byte	0x34, 0x29, 0x20, 0x3d, 0x3d, 0x20, 0x28, 0x28, 0x28, 0x74, 0x6d, 0x65, 0x6d, 0x5f, 0x61, 0x64
        /*00bd*/ 	.byte	0x64, 0x72, 0x20, 0x3e, 0x3e, 0x20, 0x31, 0x36, 0x29, 0x20, 0x2f, 0x20, 0x33, 0x32, 0x29, 0x20
        /*00cd*/ 	.byte	0x25, 0x20, 0x34, 0x29, 0x00
	.type		__unnamed_1,@object
	.size		__unnamed_1,(__unnamed_2 - __unnamed_1)
__unnamed_1:
        /*00d2*/ 	.byte	0x61, 0x75, 0x74, 0x6f, 0x20, 0x63, 0x75, 0x74, 0x65, 0x3a, 0x3a, 0x61, 0x73, 0x5f, 0x70, 0x6f
        /* <DEDUP_REMOVED lines=24> */
        /*0262*/ 	.byte	0x3c, 0x34, 0x30, 0x39, 0x36, 0x3e, 0x3e, 0x3e, 0x3e, 0x5d, 0x00
	.type		__unnamed_2,@object
	.size		__unnamed_2,(__unnamed_3 - __unnamed_2)
__unnamed_2:
        /* <DEDUP_REMOVED lines=26> */
	.type		__unnamed_3,@object
	.size		__unnamed_3,(.L_3 - __unnamed_3)
__unnamed_3:
        /* <DEDUP_REMOVED lines=40> */
        /*0688*/ 	.byte	0x74, 0x65, 0x3a, 0x3a, 0x43, 0x3c, 0x30, 0x3e, 0x3e, 0x3e, 0x3e, 0x5d, 0x00
.L_3:


//--------------------- .nv.shared._ZN7cutlass13device_kernelINS_4gemm6kernel13GemmUniversalIN4cute5tupleIJiiiiEEENS1_10collective13CollectiveMmaINS1_35MainloopSm100TmaUmmaWarpSpecializedILi4ELi2ELi4ENS5_IJNS4_1CILi2EEESB_NSA_ILi1EEEEEEEENS5_IJNSA_ILi64EEENSA_ILi256EEENSA_ILi128EEEEEENS_12float_e5m2_tENS5_IJlSC_lEEESJ_SK_NS4_8TiledMMAINS4_8MMA_AtomIJNS4_10MMA_TraitsINS4_19SM100_MMA_F8F6F4_SSEJSJ_SJ_fSF_SG_NS4_17integral_constantINS4_4UMMA5MajorELSR_0EEESS_NSP_INSQ_7ScaleInELST_0EEESU_EEEEEENS4_6LayoutINS5_IJSC_SC_SC_EEENS5_IJNSA_ILi0EEESZ_SZ_EEEEENS5_IJNS4_10UnderscoreES12_S12_EEEEENS4_23SM90_TMA_LOAD_MULTICASTENS4_14ComposedLayoutINS4_7SwizzleILi3ELi4ELi3EEENS4_18smem_ptr_flag_bitsILi8EEENSX_INS5_IJNSA_ILi8EEESH_EEENS5_IJSH_SC_EEEEEEEvNS4_8identityES15_S1F_vS1G_EENS_8epilogue10collective18CollectiveEpilogueINS1I_23Sm100TmaWarpSpecializedILi4ELi2ELi32ELb0ELb0EEEJSI_NS5_IJNSX_ISF_SC_EES1N_EEESJ_SK_SJ_SK_NS1I_6fusion15FusionCallbacksIS1M_NS1P_17LinearCombinationISJ_fSJ_fLNS_15FloatRoundStyleE2EEESI_S1O_JEEENS4_5SM1004TMEM4LOAD26SM100_TMEM_LOAD_16dp32b32xENS4_13SM90_TMA_LOADENS16_INS17_ILi2ELi4ELi3EEES1A_NSX_INS5_IJS1B_SF_EEENS5_IJSF_SC_EEEEEEENS4_39AutoVectorizingCopyWithAssumedAlignmentILi128EEENS4_14SM90_TMA_STOREES24_S26_S26_EEEvvEEEEvNT_6ParamsE --------------------------
	.section	.nv.shared._ZN7cutlass13device_kernelINS_4gemm6kernel13GemmUniversalIN4cute5tupleIJiiiiEEENS1_10collective13CollectiveMmaINS1_35MainloopSm100TmaUmmaWarpSpecializedILi4ELi2ELi4ENS5_IJNS4_1CILi2EEESB_NSA_ILi1EEEEEEEENS5_IJNSA_ILi64EEENSA_ILi256EEENSA_ILi128EEEEEENS_12float_e5m2_tENS5_IJlSC_lEEESJ_SK_NS4_8TiledMMAINS4_8MMA_AtomIJNS4_10MMA_TraitsINS4_19SM100_MMA_F8F6F4_SSEJSJ_SJ_fSF_SG_NS4_17integral_constantINS4_4UMMA5MajorELSR_0EEESS_NSP_INSQ_7ScaleInELST_0EEESU_EEEEEENS4_6LayoutINS5_IJSC_SC_SC_EEENS5_IJNSA_ILi0EEESZ_SZ_EEEEENS5_IJNS4_10UnderscoreES12_S12_EEEEENS4_23SM90_TMA_LOAD_MULTICASTENS4_14ComposedLayoutINS4_7SwizzleILi3ELi4ELi3EEENS4_18smem_ptr_flag_bitsILi8EEENSX_INS5_IJNSA_ILi8EEESH_EEENS5_IJSH_SC_EEEEEEEvNS4_8identityES15_S1F_vS1G_EENS_8epilogue10collective18CollectiveEpilogueINS1I_23Sm100TmaWarpSpecializedILi4ELi2ELi32ELb0ELb0EEEJSI_NS5_IJNSX_ISF_SC_EES1N_EEESJ_SK_SJ_SK_NS1I_6fusion15FusionCallbacksIS1M_NS1P_17LinearCombinationISJ_fSJ_fLNS_15FloatRoundStyleE2EEESI_S1O_JEEENS4_5SM1004TMEM4LOAD26SM100_TMEM_LOAD_16dp32b32xENS4_13SM90_TMA_LOADENS16_INS17_ILi2ELi4ELi3EEES1A_NSX_INS5_IJS1B_SF_EEENS5_IJSF_SC_EEEEEEENS4_39AutoVectorizingCopyWithAssumedAlignmentILi128EEENS4_14SM90_TMA_STOREES24_S26_S26_EEEvvEEEEvNT_6ParamsE,"aw",@nobits
	.sectionflags	@""
	.align	16
	.zero		1024


//--------------------- .nv.shared.reserved.0     --------------------------
	.section	.nv.shared.reserved.0,"aw",@nobits
	.weak		__nv_reservedSMEM_offset_0_alias
	.size		__nv_reservedSMEM_offset_0_alias, 0, 64
	.other		__nv_reservedSMEM_offset_0_alias,@"STO_CUDA_RESERVED_SHARED STV_DEFAULT"
__nv_reservedSMEM_offset_0_alias:
	.zero		0
.nv.shared.reserved.0:
	.zero		64
	.weak		__nv_reservedSMEM_tcgen05_partition
	.type		__nv_reservedSMEM_tcgen05_partition,@object
	.size		__nv_reservedSMEM_tcgen05_partition,(.L_0 - __nv_reservedSMEM_tcgen05_partition)
__nv_reservedSMEM_tcgen05_partition:
	.zero		32
.L_0:


//--------------------- .nv.global                --------------------------
	.section	.nv.global,"aw",@nobits
.nv.global:
	.type		_ZN39_INTERNAL_19be1854_4_k_cu_fcb042f3_92434cute1_E,@object
	.size		_ZN39_INTERNAL_19be1854_4_k_cu_fcb042f3_92434cute1_E,(_ZN39_INTERNAL_19be1854_4_k_cu_fcb042f3_92434cuda3std3__45__cpo6cbeginE - _ZN39_INTERNAL_19be1854_4_k_cu_fcb042f3_92434cute1_E)
_ZN39_INTERNAL_19be1854_4_k_cu_fcb042f3_92434cute1_E:
	.zero		1
	.type		_ZN39_INTERNAL_19be1854_4_k_cu_fcb042f3_92434cuda3std3__45__cpo6cbeginE,@object
	.size		_ZN39_INTERNAL_19be1854_4_k_cu_fcb042f3_92434cuda3std3__45__cpo6cbeginE,(_ZN39_INTERNAL_19be1854_4_k_cu_fcb042f3_92434cuda3std3__48in_placeE - _ZN39_INTERNAL_19be1854_4_k_cu_fcb042f3_92434cuda3std3__45__cpo6cbeginE)
_ZN39_INTERNAL_19be1854_4_k_cu_fcb042f3_92434cuda3std3__45__cpo6cbeginE:
	.zero		1
	.type		_ZN39_INTERNAL_19be1854_4_k_cu_fcb042f3_92434cuda3std3__48in_placeE,@object
	.size		_ZN39_INTERNAL_19be1854_4_k_cu_fcb042f3_92434cuda3std3__48in_placeE,(_ZN39_INTERNAL_19be1854_4_k_cu_fcb042f3_92434cuda3std6ranges3__45__cpo9iter_moveE - _ZN39_INTERNAL_19be1854_4_k_cu_fcb042f3_92434cuda3std3__48in_placeE)
_ZN39_INTERNAL_19be1854_4_k_cu_fcb042f3_92434cuda3std3__48in_placeE:
	.zero		1
	.type		_ZN39_INTERNAL_19be1854_4_k_cu_fcb042f3_92434cuda3std6ranges3__45__cpo9iter_moveE,@object
	.size		_ZN39_INTERNAL_19be1854_4_k_cu_fcb042f3_92434cuda3std6ranges3__45__cpo9iter_moveE,(_ZN39_INTERNAL_19be1854_4_k_cu_fcb042f3_92434cuda3std3__45__cpo5beginE - _ZN39_INTERNAL_19be1854_4_k_cu_fcb042f3_92434cuda3std6ranges3__45__cpo9iter_moveE)
_ZN39_INTERNAL_19be1854_4_k_cu_fcb042f3_92434cuda3std6ranges3__45__cpo9iter_moveE:
	.zero		1
	.type		_ZN39_INTERNAL_19be1854_4_k_cu_fcb042f3_92434cuda3std3__45__cpo5beginE,@object
	.size		_ZN39_INTERNAL_19be1854_4_k_cu_fcb042f3_92434cuda3std3__45__cpo5beginE,(_ZN39_INTERNAL_19be1854_4_k_cu_fcb042f3_92434cuda3std3__441_GLOBAL__N__19be1854_4_k_cu_fcb042f3_92436ignoreE - _ZN39_INTERNAL_19be1854_4_k_cu_fcb042f3_92434cuda3std3__45__cpo5beginE)
_ZN39_INTERNAL_19be1854_4_k_cu_fcb042f3_92434cuda3std3__45__cpo5beginE:
	.zero		1
	.type		_ZN39_INTERNAL_19be1854_4_k_cu_fcb042f3_92434cuda3std3__441_GLOBAL__N__19be1854_4_k_cu_fcb042f3_92436ignoreE,@object
	.size		_ZN39_INTERNAL_19be1854_4_k_cu_fcb042f3_92434cuda3std3__441_GLOBAL__N__19be1854_4_k_cu_fcb042f3_92436ignoreE,(_ZN39_INTERNAL_19be1854_4_k_cu_fcb042f3_92434cute7productE - _ZN39_INTERNAL_19be1854_4_k_cu_fcb042f3_92434cuda3std3__441_GLOBAL__N__19be1854_4_k_cu_fcb042f3_92436ignoreE)
_ZN39_INTERNAL_19be1854_4_k_cu_fcb042f3_92434cuda3std3__441_GLOBAL__N__19be1854_4_k_cu_fcb042f3_92436ignoreE:
	.zero		1
	.type		_ZN39_INTERNAL_19be1854_4_k_cu_fcb042f3_92434cute7productE,@object
	.size		_ZN39_INTERNAL_19be1854_4_k_cu_fcb042f3_92434cute7productE,(_ZN39_INTERNAL_19be1854_4_k_cu_fcb042f3_92434cuda3std3__45__cpo3endE - _ZN39_INTERNAL_19be1854_4_k_cu_fcb042f3_92434cute7productE)
_ZN39_INTERNAL_19be1854_4_k_cu_fcb042f3_92434cute7productE:
	.zero		1
	.type		_ZN39_INTERNAL_19be1854_4_k_cu_fcb042f3_92434cuda3std3__45__cpo3endE,@object
	.size		_ZN39_INTERNAL_19be1854_4_k_cu_fcb042f3_92434cuda3std3__45__cpo3endE,(_ZN39_INTERNAL_19be1854_4_k_cu_fcb042f3_92434cuda3std3__419piecewise_constructE - _ZN39_INTERNAL_19be1854_4_k_cu_fcb042f3_92434cuda3std3__45__cpo3endE)
_ZN39_INTERNAL_19be1854_4_k_cu_fcb042f3_92434cuda3std3__45__cpo3endE:
	.zero		1
	.type		_ZN39_INTERNAL_19be1854_4_k_cu_fcb042f3_92434cuda3std3__419piecewise_constructE,@object
	.size		_ZN39_INTERNAL_19be1854_4_k_cu_fcb042f3_92434cuda3std3__419piecewise_constructE,(_ZN39_INTERNAL_19be1854_4_k_cu_fcb042f3_92434cuda3std3__45__cpo4cendE - _ZN39_INTERNAL_19be1854_4_k_cu_fcb042f3_92434cuda3std3__419piecewise_constructE)
_ZN39_INTERNAL_19be1854_4_k_cu_fcb042f3_92434cuda3std3__419piecewise_constructE:
	.zero		1
	.type		_ZN39_INTERNAL_19be1854_4_k_cu_fcb042f3_92434cuda3std3__45__cpo4cendE,@object
	.size		_ZN39_INTERNAL_19be1854_4_k_cu_fcb042f3_92434cuda3std3__45__cpo4cendE,(_ZN39_INTERNAL_19be1854_4_k_cu_fcb042f3_92434cuda3std6ranges3__45__cpo4swapE - _ZN39_INTERNAL_19be1854_4_k_cu_fcb042f3_92434cuda3std3__45__cpo4cendE)
_ZN39_INTERNAL_19be1854_4_k_cu_fcb042f3_92434cuda3std3__45__cpo4cendE:
	.zero		1
	.type		_ZN39_INTERNAL_19be1854_4_k_cu_fcb042f3_92434cuda3std6ranges3__45__cpo4swapE,@object
	.size		_ZN39_INTERNAL_19be1854_4_k_cu_fcb042f3_92434cuda3std6ranges3__45__cpo4swapE,(.L_11 - _ZN39_INTERNAL_19be1854_4_k_cu_fcb042f3_92434cuda3std6ranges3__45__cpo4swapE)
_ZN39_INTERNAL_19be1854_4_k_cu_fcb042f3_92434cuda3std6ranges3__45__cpo4swapE:
	.zero		1
.L_11:


//--------------------- .nv.constant0._ZN7cutlass13device_kernelINS_4gemm6kernel13GemmUniversalIN4cute5tupleIJiiiiEEENS1_10collective13CollectiveMmaINS1_35MainloopSm100TmaUmmaWarpSpecializedILi4ELi2ELi4ENS5_IJNS4_1CILi2EEESB_NSA_ILi1EEEEEEEENS5_IJNSA_ILi64EEENSA_ILi256EEENSA_ILi128EEEEEENS_12float_e5m2_tENS5_IJlSC_lEEESJ_SK_NS4_8TiledMMAINS4_8MMA_AtomIJNS4_10MMA_TraitsINS4_19SM100_MMA_F8F6F4_SSEJSJ_SJ_fSF_SG_NS4_17integral_constantINS4_4UMMA5MajorELSR_0EEESS_NSP_INSQ_7ScaleInELST_0EEESU_EEEEEENS4_6LayoutINS5_IJSC_SC_SC_EEENS5_IJNSA_ILi0EEESZ_SZ_EEEEENS5_IJNS4_10UnderscoreES12_S12_EEEEENS4_23SM90_TMA_LOAD_MULTICASTENS4_14ComposedLayoutINS4_7SwizzleILi3ELi4ELi3EEENS4_18smem_ptr_flag_bitsILi8EEENSX_INS5_IJNSA_ILi8EEESH_EEENS5_IJSH_SC_EEEEEEEvNS4_8identityES15_S1F_vS1G_EENS_8epilogue10collective18CollectiveEpilogueINS1I_23Sm100TmaWarpSpecializedILi4ELi2ELi32ELb0ELb0EEEJSI_NS5_IJNSX_ISF_SC_EES1N_EEESJ_SK_SJ_SK_NS1I_6fusion15FusionCallbacksIS1M_NS1P_17LinearCombinationISJ_fSJ_fLNS_15FloatRoundStyleE2EEESI_S1O_JEEENS4_5SM1004TMEM4LOAD26SM100_TMEM_LOAD_16dp32b32xENS4_13SM90_TMA_LOADENS16_INS17_ILi2ELi4ELi3EEES1A_NSX_INS5_IJS1B_SF_EEENS5_IJSF_SC_EEEEEEENS4_39AutoVectorizingCopyWithAssumedAlignmentILi128EEENS4_14SM90_TMA_STOREES24_S26_S26_EEEvvEEEEvNT_6ParamsE --------------------------
	.section	.nv.constant0._ZN7cutlass13device_kernelINS_4gemm6kernel13GemmUniversalIN4cute5tupleIJiiiiEEENS1_10collective13CollectiveMmaINS1_35MainloopSm100TmaUmmaWarpSpecializedILi4ELi2ELi4ENS5_IJNS4_1CILi2EEESB_NSA_ILi1EEEEEEEENS5_IJNSA_ILi64EEENSA_ILi256EEENSA_ILi128EEEEEENS_12float_e5m2_tENS5_IJlSC_lEEESJ_SK_NS4_8TiledMMAINS4_8MMA_AtomIJNS4_10MMA_TraitsINS4_19SM100_MMA_F8F6F4_SSEJSJ_SJ_fSF_SG_NS4_17integral_constantINS4_4UMMA5MajorELSR_0EEESS_NSP_INSQ_7ScaleInELST_0EEESU_EEEEEENS4_6LayoutINS5_IJSC_SC_SC_EEENS5_IJNSA_ILi0EEESZ_SZ_EEEEENS5_IJNS4_10UnderscoreES12_S12_EEEEENS4_23SM90_TMA_LOAD_MULTICASTENS4_14ComposedLayoutINS4_7SwizzleILi3ELi4ELi3EEENS4_18smem_ptr_flag_bitsILi8EEENSX_INS5_IJNSA_ILi8EEESH_EEENS5_IJSH_SC_EEEEEEEvNS4_8identityES15_S1F_vS1G_EENS_8epilogue10collective18CollectiveEpilogueINS1I_23Sm100TmaWarpSpecializedILi4ELi2ELi32ELb0ELb0EEEJSI_NS5_IJNSX_ISF_SC_EES1N_EEESJ_SK_SJ_SK_NS1I_6fusion15FusionCallbacksIS1M_NS1P_17LinearCombinationISJ_fSJ_fLNS_15FloatRoundStyleE2EEESI_S1O_JEEENS4_5SM1004TMEM4LOAD26SM100_TMEM_LOAD_16dp32b32xENS4_13SM90_TMA_LOADENS16_INS17_ILi2ELi4ELi3EEES1A_NSX_INS5_IJS1B_SF_EEENS5_IJSF_SC_EEEEEEENS4_39AutoVectorizingCopyWithAssumedAlignmentILi128EEENS4_14SM90_TMA_STOREES24_S26_S26_EEEvvEEEEvNT_6ParamsE,"a",@progbits
	.sectionflags	@""
	.align	4
.nv.constant0._ZN7cutlass13device_kernelINS_4gemm6kernel13GemmUniversalIN4cute5tupleIJiiiiEEENS1_10collective13CollectiveMmaINS1_35MainloopSm100TmaUmmaWarpSpecializedILi4ELi2ELi4ENS5_IJNS4_1CILi2EEESB_NSA_ILi1EEEEEEEENS5_IJNSA_ILi64EEENSA_ILi256EEENSA_ILi128EEEEEENS_12float_e5m2_tENS5_IJlSC_lEEESJ_SK_NS4_8TiledMMAINS4_8MMA_AtomIJNS4_10MMA_TraitsINS4_19SM100_MMA_F8F6F4_SSEJSJ_SJ_fSF_SG_NS4_17integral_constantINS4_4UMMA5MajorELSR_0EEESS_NSP_INSQ_7ScaleInELST_0EEESU_EEEEEENS4_6LayoutINS5_IJSC_SC_SC_EEENS5_IJNSA_ILi0EEESZ_SZ_EEEEENS5_IJNS4_10UnderscoreES12_S12_EEEEENS4_23SM90_TMA_LOAD_MULTICASTENS4_14ComposedLayoutINS4_7SwizzleILi3ELi4ELi3EEENS4_18smem_ptr_flag_bitsILi8EEENSX_INS5_IJNSA_ILi8EEESH_EEENS5_IJSH_SC_EEEEEEEvNS4_8identityES15_S1F_vS1G_EENS_8epilogue10collective18CollectiveEpilogueINS1I_23Sm100TmaWarpSpecializedILi4ELi2ELi32ELb0ELb0EEEJSI_NS5_IJNSX_ISF_SC_EES1N_EEESJ_SK_SJ_SK_NS1I_6fusion15FusionCallbacksIS1M_NS1P_17LinearCombinationISJ_fSJ_fLNS_15FloatRoundStyleE2EEESI_S1O_JEEENS4_5SM1004TMEM4LOAD26SM100_TMEM_LOAD_16dp32b32xENS4_13SM90_TMA_LOADENS16_INS17_ILi2ELi4ELi3EEES1A_NSX_INS5_IJS1B_SF_EEENS5_IJSF_SC_EEEEEEENS4_39AutoVectorizingCopyWithAssumedAlignmentILi128EEENS4_14SM90_TMA_STOREES24_S26_S26_EEEvvEEEEvNT_6ParamsE:
	.zero		2944


//--------------------- SYMBOLS --------------------------

	.type		.nv.reservedSmem.offset0,@object
	.size		.nv.reservedSmem.offset0,0x4
	.type		.nv.reservedSmem.cap,@object
	.size		.nv.reservedSmem.cap,0x4
	.type		__assertfail,@function
